	.target	sm_90a

	.elftype	@"ET_EXEC"


//--------------------- .note.nv.tkinfo           --------------------------
	.section	.note.nv.tkinfo,"",@"SHT_NOTE"
	.sectionflags	@"SHF_NOTE_NV_TKINFO"
	.tkinfo
        /*0018*/ 	.word	0x00000002
        /*0030*/ 	.string	""
        /*0030*/ 	.string	"ptxas"
        /*0030*/ 	.string	"Cuda compilation tools, release 13.0, V13.0.88"
        /*0030*/ 	.string	"Build cuda_13.0.r13.0/compiler.36424714_0"
        /*0030*/ 	.string	"-arch sm_90a -m 64 "



//--------------------- .note.nv.cuinfo           --------------------------
	.section	.note.nv.cuinfo,"",@"SHT_NOTE"
	.sectionflags	@"SHF_NOTE_NV_CUINFO"
        /*0018*/ 	.short	0x0002
        /*001a*/ 	.short	0x005a
        /*001c*/ 	.short	0x0082
	.zero		2


//--------------------- .nv.info                  --------------------------
	.section	.nv.info,"",@"SHT_CUDA_INFO"
	.align	4


	//----- nvinfo : EIATTR_REGCOUNT
	.align		4
        /*0000*/ 	.byte	0x04, 0x2f
        /*0002*/ 	.short	(.L_16 - .L_15)
	.align		4
.L_15:
        /*0004*/ 	.word	index@(_ZN7cutlass13device_kernelINS_4gemm6kernel13GemmUniversalIN4cute5tupleIJiiiiEEENS1_10collective13CollectiveMmaINS1_37MainloopSm90TmaGmmaWarpSpecializedFP8ILi10ENS5_IJNS4_1CILi2EEENSA_ILi1EEESC_EEENS1_35KernelTmaWarpSpecializedCooperativeEEENS5_IJNSA_ILi256EEENSA_ILi64EEESH_EEENS_12float_e4m3_tENS5_IJlSC_lEEESJ_SK_NS4_8TiledMMAINS4_8MMA_AtomIJNS4_4SM904GMMA30MMA_64x64x32_F32E4M3E4M3_SS_TNILNSO_7ScaleInE1ELSQ_1EEEEEENS4_6LayoutISD_NS5_IJSC_NSA_ILi0EEESU_EEEEENS5_IJNS4_10UnderscoreESX_SX_EEEEENS4_13SM90_TMA_LOADENS4_14ComposedLayoutINS4_7SwizzleILi2ELi4ELi3EEENS4_18smem_ptr_flag_bitsILi8EEENST_INS5_IJNSA_ILi8EEESH_EEENS5_IJSH_SC_EEEEEEEvNS4_8identityENS4_23SM90_TMA_LOAD_MULTICASTES1A_vS1B_EENS_8epilogue10collective18CollectiveEpilogueINS1E_22Sm90TmaWarpSpecializedILi4ELi2ELi16ELb0ELb0EEEJSI_NS5_IJNSA_ILi128EEENSA_ILi32EEEEEESJ_SK_SJ_SK_NS1E_6fusion15FusionCallbacksIS1I_NS1M_17LinCombPerRowBiasISJ_fSJ_SJ_fLi16ELNS_15FloatRoundStyleE2EEESI_S1L_JEEES10_NS11_INS12_ILi1ELi4ELi3EEES15_NST_INS5_IJS16_S1K_EEENS5_IJS1K_SC_EEEEEEENS4_39AutoVectorizingCopyWithAssumedAlignmentILi128EEENS4_14SM90_TMA_STOREES1W_S1Y_NS4_9Copy_AtomIJNS4_17SM90_U32x4_STSM_NENS_6half_tEEEEvEEEvvEEEEvNT_6ParamsE)
        /*0008*/ 	.word	0x000000a8


	//----- nvinfo : EIATTR_FRAME_SIZE
	.align		4
.L_16:
        /*000c*/ 	.byte	0x04, 0x11
        /*000e*/ 	.short	(.L_18 - .L_17)
	.align		4
.L_17:
        /*0010*/ 	.word	index@(_ZN7cutlass13device_kernelINS_4gemm6kernel13GemmUniversalIN4cute5tupleIJiiiiEEENS1_10collective13CollectiveMmaINS1_37MainloopSm90TmaGmmaWarpSpecializedFP8ILi10ENS5_IJNS4_1CILi2EEENSA_ILi1EEESC_EEENS1_35KernelTmaWarpSpecializedCooperativeEEENS5_IJNSA_ILi256EEENSA_ILi64EEESH_EEENS_12float_e4m3_tENS5_IJlSC_lEEESJ_SK_NS4_8TiledMMAINS4_8MMA_AtomIJNS4_4SM904GMMA30MMA_64x64x32_F32E4M3E4M3_SS_TNILNSO_7ScaleInE1ELSQ_1EEEEEENS4_6LayoutISD_NS5_IJSC_NSA_ILi0EEESU_EEEEENS5_IJNS4_10UnderscoreESX_SX_EEEEENS4_13SM90_TMA_LOADENS4_14ComposedLayoutINS4_7SwizzleILi2ELi4ELi3EEENS4_18smem_ptr_flag_bitsILi8EEENST_INS5_IJNSA_ILi8EEESH_EEENS5_IJSH_SC_EEEEEEEvNS4_8identityENS4_23SM90_TMA_LOAD_MULTICASTES1A_vS1B_EENS_8epilogue10collective18CollectiveEpilogueINS1E_22Sm90TmaWarpSpecializedILi4ELi2ELi16ELb0ELb0EEEJSI_NS5_IJNSA_ILi128EEENSA_ILi32EEEEEESJ_SK_SJ_SK_NS1E_6fusion15FusionCallbacksIS1I_NS1M_17LinCombPerRowBiasISJ_fSJ_SJ_fLi16ELNS_15FloatRoundStyleE2EEESI_S1L_JEEES10_NS11_INS12_ILi1ELi4ELi3EEES15_NST_INS5_IJS16_S1K_EEENS5_IJS1K_SC_EEEEEEENS4_39AutoVectorizingCopyWithAssumedAlignmentILi128EEENS4_14SM90_TMA_STOREES1W_S1Y_NS4_9Copy_AtomIJNS4_17SM90_U32x4_STSM_NENS_6half_tEEEEvEEEvvEEEEvNT_6ParamsE)
        /*0014*/ 	.word	0x00000000


	//----- nvinfo : EIATTR_MIN_STACK_SIZE
	.align		4
.L_18:
        /*0018*/ 	.byte	0x04, 0x12
        /*001a*/ 	.short	(.L_20 - .L_19)
	.align		4
.L_19:
        /*001c*/ 	.word	index@(_ZN7cutlass13device_kernelINS_4gemm6kernel13GemmUniversalIN4cute5tupleIJiiiiEEENS1_10collective13CollectiveMmaINS1_37MainloopSm90TmaGmmaWarpSpecializedFP8ILi10ENS5_IJNS4_1CILi2EEENSA_ILi1EEESC_EEENS1_35KernelTmaWarpSpecializedCooperativeEEENS5_IJNSA_ILi256EEENSA_ILi64EEESH_EEENS_12float_e4m3_tENS5_IJlSC_lEEESJ_SK_NS4_8TiledMMAINS4_8MMA_AtomIJNS4_4SM904GMMA30MMA_64x64x32_F32E4M3E4M3_SS_TNILNSO_7ScaleInE1ELSQ_1EEEEEENS4_6LayoutISD_NS5_IJSC_NSA_ILi0EEESU_EEEEENS5_IJNS4_10UnderscoreESX_SX_EEEEENS4_13SM90_TMA_LOADENS4_14ComposedLayoutINS4_7SwizzleILi2ELi4ELi3EEENS4_18smem_ptr_flag_bitsILi8EEENST_INS5_IJNSA_ILi8EEESH_EEENS5_IJSH_SC_EEEEEEEvNS4_8identityENS4_23SM90_TMA_LOAD_MULTICASTES1A_vS1B_EENS_8epilogue10collective18CollectiveEpilogueINS1E_22Sm90TmaWarpSpecializedILi4ELi2ELi16ELb0ELb0EEEJSI_NS5_IJNSA_ILi128EEENSA_ILi32EEEEEESJ_SK_SJ_SK_NS1E_6fusion15FusionCallbacksIS1I_NS1M_17LinCombPerRowBiasISJ_fSJ_SJ_fLi16ELNS_15FloatRoundStyleE2EEESI_S1L_JEEES10_NS11_INS12_ILi1ELi4ELi3EEES15_NST_INS5_IJS16_S1K_EEENS5_IJS1K_SC_EEEEEEENS4_39AutoVectorizingCopyWithAssumedAlignmentILi128EEENS4_14SM90_TMA_STOREES1W_S1Y_NS4_9Copy_AtomIJNS4_17SM90_U32x4_STSM_NENS_6half_tEEEEvEEEvvEEEEvNT_6ParamsE)
        /*0020*/ 	.word	0x00000000
.L_20:


//--------------------- .nv.compat                --------------------------
	.section	.nv.compat,"",@"SHT_CUDA_COMPAT_INFO"
	.align	4
        /*0000*/ 	.byte	0x02, 0x09, 0x01, 0x00, 0x02, 0x02, 0x04, 0x00, 0x02, 0x05, 0x05, 0x00, 0x03, 0x07, 0x01, 0x01
        /*0010*/ 	.byte	0x02, 0x03, 0x01, 0x00, 0x02, 0x06, 0x01, 0x00, 0x04, 0x0b, 0x08, 0x00, 0x00, 0x00, 0x00, 0x00
        /*0020*/ 	.byte	0x00, 0x00, 0x00, 0x00


//--------------------- .nv.info._ZN7cutlass13device_kernelINS_4gemm6kernel13GemmUniversalIN4cute5tupleIJiiiiEEENS1_10collective13CollectiveMmaINS1_37MainloopSm90TmaGmmaWarpSpecializedFP8ILi10ENS5_IJNS4_1CILi2EEENSA_ILi1EEESC_EEENS1_35KernelTmaWarpSpecializedCooperativeEEENS5_IJNSA_ILi256EEENSA_ILi64EEESH_EEENS_12float_e4m3_tENS5_IJlSC_lEEESJ_SK_NS4_8TiledMMAINS4_8MMA_AtomIJNS4_4SM904GMMA30MMA_64x64x32_F32E4M3E4M3_SS_TNILNSO_7ScaleInE1ELSQ_1EEEEEENS4_6LayoutISD_NS5_IJSC_NSA_ILi0EEESU_EEEEENS5_IJNS4_10UnderscoreESX_SX_EEEEENS4_13SM90_TMA_LOADENS4_14ComposedLayoutINS4_7SwizzleILi2ELi4ELi3EEENS4_18smem_ptr_flag_bitsILi8EEENST_INS5_IJNSA_ILi8EEESH_EEENS5_IJSH_SC_EEEEEEEvNS4_8identityENS4_23SM90_TMA_LOAD_MULTICASTES1A_vS1B_EENS_8epilogue10collective18CollectiveEpilogueINS1E_22Sm90TmaWarpSpecializedILi4ELi2ELi16ELb0ELb0EEEJSI_NS5_IJNSA_ILi128EEENSA_ILi32EEEEEESJ_SK_SJ_SK_NS1E_6fusion15FusionCallbacksIS1I_NS1M_17LinCombPerRowBiasISJ_fSJ_SJ_fLi16ELNS_15FloatRoundStyleE2EEESI_S1L_JEEES10_NS11_INS12_ILi1ELi4ELi3EEES15_NST_INS5_IJS16_S1K_EEENS5_IJS1K_SC_EEEEEEENS4_39AutoVectorizingCopyWithAssumedAlignmentILi128EEENS4_14SM90_TMA_STOREES1W_S1Y_NS4_9Copy_AtomIJNS4_17SM90_U32x4_STSM_NENS_6half_tEEEEvEEEvvEEEEvNT_6ParamsE --------------------------
	.section	.nv.info._ZN7cutlass13device_kernelINS_4gemm6kernel13GemmUniversalIN4cute5tupleIJiiiiEEENS1_10collective13CollectiveMmaINS1_37MainloopSm90TmaGmmaWarpSpecializedFP8ILi10ENS5_IJNS4_1CILi2EEENSA_ILi1EEESC_EEENS1_35KernelTmaWarpSpecializedCooperativeEEENS5_IJNSA_ILi256EEENSA_ILi64EEESH_EEENS_12float_e4m3_tENS5_IJlSC_lEEESJ_SK_NS4_8TiledMMAINS4_8MMA_AtomIJNS4_4SM904GMMA30MMA_64x64x32_F32E4M3E4M3_SS_TNILNSO_7ScaleInE1ELSQ_1EEEEEENS4_6LayoutISD_NS5_IJSC_NSA_ILi0EEESU_EEEEENS5_IJNS4_10UnderscoreESX_SX_EEEEENS4_13SM90_TMA_LOADENS4_14ComposedLayoutINS4_7SwizzleILi2ELi4ELi3EEENS4_18smem_ptr_flag_bitsILi8EEENST_INS5_IJNSA_ILi8EEESH_EEENS5_IJSH_SC_EEEEEEEvNS4_8identityENS4_23SM90_TMA_LOAD_MULTICASTES1A_vS1B_EENS_8epilogue10collective18CollectiveEpilogueINS1E_22Sm90TmaWarpSpecializedILi4ELi2ELi16ELb0ELb0EEEJSI_NS5_IJNSA_ILi128EEENSA_ILi32EEEEEESJ_SK_SJ_SK_NS1E_6fusion15FusionCallbacksIS1I_NS1M_17LinCombPerRowBiasISJ_fSJ_SJ_fLi16ELNS_15FloatRoundStyleE2EEESI_S1L_JEEES10_NS11_INS12_ILi1ELi4ELi3EEES15_NST_INS5_IJS16_S1K_EEENS5_IJS1K_SC_EEEEEEENS4_39AutoVectorizingCopyWithAssumedAlignmentILi128EEENS4_14SM90_TMA_STOREES1W_S1Y_NS4_9Copy_AtomIJNS4_17SM90_U32x4_STSM_NENS_6half_tEEEEvEEEvvEEEEvNT_6ParamsE,"",@"SHT_CUDA_INFO"
	.sectionflags	@""
	.align	4


	//----- nvinfo : EIATTR_CUDA_API_VERSION
	.align		4
        /*0000*/ 	.byte	0x04, 0x37
        /*0002*/ 	.short	(.L_22 - .L_21)
.L_21:
        /*0004*/ 	.word	0x00000082


	//----- nvinfo : EIATTR_KPARAM_INFO
	.align		4
.L_22:
        /*0008*/ 	.byte	0x04, 0x17
        /*000a*/ 	.short	(.L_24 - .L_23)
.L_23:
        /*000c*/ 	.word	0x00000000
        /*0010*/ 	.short	0x0000
        /*0012*/ 	.short	0x0070
        /*0014*/ 	.byte	0x00, 0xf0, 0x01, 0x1c


	//----- nvinfo : EIATTR_SPARSE_MMA_MASK
	.align		4
.L_24:
        /*0018*/ 	.byte	0x03, 0x50
        /*001a*/ 	.short	0x0000


	//----- nvinfo : EIATTR_MAXREG_COUNT
	.align		4
        /*001c*/ 	.byte	0x03, 0x1b
        /*001e*/ 	.short	0x00a8


	//----- nvinfo : EIATTR_NUM_BARRIERS
	.align		4
        /*0020*/ 	.byte	0x02, 0x4c
        /*0022*/ 	.byte	0x02
	.zero		1


	//----- nvinfo : EIATTR_EXTERNS
	.align		4
        /*0024*/ 	.byte	0x04, 0x0f
        /*0026*/ 	.short	(.L_26 - .L_25)


	//   ....[0]....
	.align		4
.L_25:
        /*0028*/ 	.word	index@(__assertfail)


	//----- nvinfo : EIATTR_MERCURY_ISA_VERSION
	.align		4
.L_26:
        /*002c*/ 	.byte	0x03, 0x5f
        /*002e*/ 	.short	0x0101


	//----- nvinfo : EIATTR_INT_WARP_WIDE_INSTR_OFFSETS
	.align		4
        /*0030*/ 	.byte	0x04, 0x31
        /*0032*/ 	.short	(.L_28 - .L_27)


	//   ....[0]....
.L_27:
        /*0034*/ 	.word	0x00000ae0


	//   ....[1]....
        /*0038*/ 	.word	0x00000af0


	//   ....[2]....
        /*003c*/ 	.word	0x00000c00


	//----- nvinfo : EIATTR_COOP_GROUP_MASK_REGIDS
	.align		4
.L_28:
        /*0040*/ 	.byte	0x04, 0x29
        /*0042*/ 	.short	(.L_30 - .L_29)


	//   ....[0]....
.L_29:
        /*0044*/ 	.word	0xffffffff


	//   ....[1]....
        /*0048*/ 	.word	0xffffffff


	//   ....[2]....
        /*004c*/ 	.word	0xffffffff


	//   ....[3]....
        /*0050*/ 	.word	0xffffffff


	//   ....[4]....
        /*0054*/ 	.word	0xffffffff


	//   ....[5]....
        /*0058*/ 	.word	0xffffffff


	//   ....[6]....
        /*005c*/ 	.word	0xffffffff


	//----- nvinfo : EIATTR_COOP_GROUP_INSTR_OFFSETS
	.align		4
.L_30:
        /*0060*/ 	.byte	0x04, 0x28
        /*0062*/ 	.short	(.L_32 - .L_31)


	//   ....[0]....
.L_31:
        /*0064*/ 	.word	0x00000070


	//   ....[1]....
        /*0068*/ 	.word	0x00000080


	//   ....[2]....
        /*006c*/ 	.word	0x00000430


	//   ....[3]....
        /*0070*/ 	.word	0x000006f0


	//   ....[4]....
        /*0074*/ 	.word	0x00000940


	//   ....[5]....
        /*0078*/ 	.word	0x00000d70


	//   ....[6]....
        /*007c*/ 	.word	0x00001850


	//----- nvinfo : EIATTR_REG_RECONFIG
	.align		4
.L_32:
        /*0080*/ 	.byte	0x01, 0x54
	.zero		2


	//----- nvinfo : EIATTR_SYSCALL_OFFSETS
	.align		4
        /*0084*/ 	.byte	0x04, 0x46
        /*0086*/ 	.short	(.L_34 - .L_33)


	//   ....[0]....
.L_33:
        /*0088*/ 	.word	0x000037e0


	//   ....[1]....
        /*008c*/ 	.word	0x00003920


	//----- nvinfo : EIATTR_MBARRIER_INSTR_OFFSETS
	.align		4
.L_34:
        /*0090*/ 	.byte	0x04, 0x39
        /*0092*/ 	.short	(.L_36 - .L_35)


	//   ....[0]....
.L_35:
        /*0094*/ 	.word	0x00000550
        /*0098*/ 	.word	0x000000ff
        /*009c*/ 	.word	0x00000000
        /*00a0*/ 	.short	0x0100
        /*00a2*/ 	.byte	0x08
	.zero		1


	//   ....[1]....
        /*00a4*/ 	.word	0x00000560
        /*00a8*/ 	.word	0x000000ff
        /*00ac*/ 	.word	0x00000050
        /*00b0*/ 	.short	0x0100
        /*00b2*/ 	.byte	0x08
	.zero		1


	//   ....[2]....
        /*00b4*/ 	.word	0x00000570
        /*00b8*/ 	.word	0x000000ff
        /*00bc*/ 	.word	0x00000008
        /*00c0*/ 	.short	0x0100
        /*00c2*/ 	.byte	0x08
	.zero		1


	//   ....[3]....
        /*00c4*/ 	.word	0x00000580
        /*00c8*/ 	.word	0x000000ff
        /*00cc*/ 	.word	0x00000058
        /*00d0*/ 	.short	0x0100
        /*00d2*/ 	.byte	0x08
	.zero		1


	//   ....[4]....
        /*00d4*/ 	.word	0x00000590
        /*00d8*/ 	.word	0x000000ff
        /*00dc*/ 	.word	0x00000010
        /*00e0*/ 	.short	0x0100
        /*00e2*/ 	.byte	0x08
	.zero		1


	//   ....[5]....
        /*00e4*/ 	.word	0x000005a0
        /*00e8*/ 	.word	0x000000ff
        /*00ec*/ 	.word	0x00000060
        /*00f0*/ 	.short	0x0100
        /*00f2*/ 	.byte	0x08
	.zero		1


	//   ....[6]....
        /*00f4*/ 	.word	0x000005b0
        /*00f8*/ 	.word	0x000000ff
        /*00fc*/ 	.word	0x00000018
        /*0100*/ 	.short	0x0100
        /*0102*/ 	.byte	0x08
	.zero		1


	//   ....[7]....
        /*0104*/ 	.word	0x000005c0
        /*0108*/ 	.word	0x000000ff
        /*010c*/ 	.word	0x00000068
        /*0110*/ 	.short	0x0100
        /*0112*/ 	.byte	0x08
	.zero		1


	//   ....[8]....
        /*0114*/ 	.word	0x000005d0
        /*0118*/ 	.word	0x000000ff
        /*011c*/ 	.word	0x00000020
        /*0120*/ 	.short	0x0100
        /*0122*/ 	.byte	0x08
	.zero		1


	//   ....[9]....
        /*0124*/ 	.word	0x000005e0
        /*0128*/ 	.word	0x000000ff
        /*012c*/ 	.word	0x00000070
        /*0130*/ 	.short	0x0100
        /*0132*/ 	.byte	0x08
	.zero		1


	//   ....[10]....
        /*0134*/ 	.word	0x000005f0
        /*0138*/ 	.word	0x000000ff
        /*013c*/ 	.word	0x00000028
        /*0140*/ 	.short	0x0100
        /*0142*/ 	.byte	0x08
	.zero		1


	//   ....[11]....
        /*0144*/ 	.word	0x00000600
        /*0148*/ 	.word	0x000000ff
        /*014c*/ 	.word	0x00000078
        /*0150*/ 	.short	0x0100
        /*0152*/ 	.byte	0x08
	.zero		1


	//   ....[12]....
        /*0154*/ 	.word	0x00000610
        /*0158*/ 	.word	0x000000ff
        /*015c*/ 	.word	0x00000030
        /*0160*/ 	.short	0x0100
        /*0162*/ 	.byte	0x08
	.zero		1


	//   ....[13]....
        /*0164*/ 	.word	0x00000620
        /*0168*/ 	.word	0x000000ff
        /*016c*/ 	.word	0x00000080
        /*0170*/ 	.short	0x0100
        /*0172*/ 	.byte	0x08
	.zero		1


	//   ....[14]....
        /*0174*/ 	.word	0x00000630
        /*0178*/ 	.word	0x000000ff
        /*017c*/ 	.word	0x00000038
        /*0180*/ 	.short	0x0100
        /*0182*/ 	.byte	0x08
	.zero		1


	//   ....[15]....
        /*0184*/ 	.word	0x00000640
        /*0188*/ 	.word	0x000000ff
        /*018c*/ 	.word	0x00000088
        /*0190*/ 	.short	0x0100
        /*0192*/ 	.byte	0x08
	.zero		1


	//   ....[16]....
        /*0194*/ 	.word	0x00000650
        /*0198*/ 	.word	0x000000ff
        /*019c*/ 	.word	0x00000040
        /*01a0*/ 	.short	0x0100
        /*01a2*/ 	.byte	0x08
	.zero		1


	//   ....[17]....
        /*01a4*/ 	.word	0x00000660
        /*01a8*/ 	.word	0x000000ff
        /*01ac*/ 	.word	0x00000090
        /*01b0*/ 	.short	0x0100
        /*01b2*/ 	.byte	0x08
	.zero		1


	//   ....[18]....
        /*01b4*/ 	.word	0x00000670
        /*01b8*/ 	.word	0x000000ff
        /*01bc*/ 	.word	0x00000048
        /*01c0*/ 	.short	0x0100
        /*01c2*/ 	.byte	0x08
	.zero		1


	//   ....[19]....
        /*01c4*/ 	.word	0x00000680
        /*01c8*/ 	.word	0x000000ff
        /*01cc*/ 	.word	0x00000098
        /*01d0*/ 	.short	0x0100
        /*01d2*/ 	.byte	0x08
	.zero		1


	//   ....[20]....
        /*01d4*/ 	.word	0x000008a0
        /*01d8*/ 	.word	0x000000ff
        /*01dc*/ 	.word	0x000000a0
        /*01e0*/ 	.short	0x0100
        /*01e2*/ 	.byte	0x08
	.zero		1


	//   ....[21]....
        /*01e4*/ 	.word	0x000008b0
        /*01e8*/ 	.word	0x000000ff
        /*01ec*/ 	.word	0x000000c0
        /*01f0*/ 	.short	0x0100
        /*01f2*/ 	.byte	0x08
	.zero		1


	//   ....[22]....
        /*01f4*/ 	.word	0x000008c0
        /*01f8*/ 	.word	0x000000ff
        /*01fc*/ 	.word	0x000000a8
        /*0200*/ 	.short	0x0100
        /*0202*/ 	.byte	0x08
	.zero		1


	//   ....[23]....
        /*0204*/ 	.word	0x000008d0
        /*0208*/ 	.word	0x000000ff
        /*020c*/ 	.word	0x000000c8
        /*0210*/ 	.short	0x0100
        /*0212*/ 	.byte	0x08
	.zero		1


	//   ....[24]....
        /*0214*/ 	.word	0x000008e0
        /*0218*/ 	.word	0x000000ff
        /*021c*/ 	.word	0x000000b0
        /*0220*/ 	.short	0x0100
        /*0222*/ 	.byte	0x08
	.zero		1


	//   ....[25]....
        /*0224*/ 	.word	0x000008f0
        /*0228*/ 	.word	0x000000ff
        /*022c*/ 	.word	0x000000d0
        /*0230*/ 	.short	0x0100
        /*0232*/ 	.byte	0x08
	.zero		1


	//   ....[26]....
        /*0234*/ 	.word	0x00000900
        /*0238*/ 	.word	0x000000ff
        /*023c*/ 	.word	0x000000b8
        /*0240*/ 	.short	0x0100
        /*0242*/ 	.byte	0x08
	.zero		1


	//   ....[27]....
        /*0244*/ 	.word	0x00000910
        /*0248*/ 	.word	0x000000ff
        /*024c*/ 	.word	0x000000d8
        /*0250*/ 	.short	0x0100
        /*0252*/ 	.byte	0x08
	.zero		1


	//   ....[28]....
        /*0254*/ 	.word	0x00000c60
        /*0258*/ 	.word	0x000000ff
        /*025c*/ 	.word	0x000000e0
        /*0260*/ 	.short	0x0100
        /*0262*/ 	.byte	0x06
	.zero		1


	//   ....[29]....
        /*0264*/ 	.word	0x00000cf0
        /*0268*/ 	.word	0x000000ff
        /*026c*/ 	.word	0x000000e8
        /*0270*/ 	.short	0x0100
        /*0272*/ 	.byte	0x06
	.zero		1


	//   ....[30]....
        /*0274*/ 	.word	0x00001d80
        /*0278*/ 	.word	0x000000ff
        /*027c*/ 	.word	0x00000000
        /*0280*/ 	.short	0x010a
        /*0282*/ 	.byte	0x05
	.zero		1


	//   ....[31]....
        /*0284*/ 	.word	0x00001dc0
        /*0288*/ 	.word	0x000000ff
        /*028c*/ 	.word	0x00000000
        /*0290*/ 	.short	0x010a
        /*0292*/ 	.byte	0x05
	.zero		1


	//   ....[32]....
        /*0294*/ 	.word	0x000027c0
        /*0298*/ 	.word	0x000000ff
        /*029c*/ 	.word	0x00000000
        /*02a0*/ 	.short	0x010a
        /*02a2*/ 	.byte	0x08
	.zero		1


	//   ....[33]....
        /*02a4*/ 	.word	0x00002800
        /*02a8*/ 	.word	0x000000ff
        /*02ac*/ 	.word	0x00000000
        /*02b0*/ 	.short	0x010a
        /*02b2*/ 	.byte	0x08
	.zero		1


	//   ....[34]....
        /*02b4*/ 	.word	0x00002f20
        /*02b8*/ 	.word	0x00000004
        /*02bc*/ 	.word	0x00000000
        /*02c0*/ 	.short	0x0101
        /*02c2*/ 	.byte	0x3f
	.zero		1


	//   ....[35]....
        /*02c4*/ 	.word	0x000035a0
        /*02c8*/ 	.word	0x00000000
        /*02cc*/ 	.word	0x00000000
        /*02d0*/ 	.short	0x0101
        /*02d2*/ 	.byte	0x3f
	.zero		1


	//   ....[36]....
        /*02d4*/ 	.word	0x000042e0
        /*02d8*/ 	.word	0x0000001a
        /*02dc*/ 	.word	0x000000a0
        /*02e0*/ 	.short	0x010a
        /*02e2*/ 	.byte	0x3f
	.zero		1


	//   ....[37]....
        /*02e4*/ 	.word	0x00004600
        /*02e8*/ 	.word	0x0000000c
        /*02ec*/ 	.word	0x00000000
        /*02f0*/ 	.short	0x0101
        /*02f2*/ 	.byte	0x3f
	.zero		1


	//   ....[38]....
        /*02f4*/ 	.word	0x00004d90
        /*02f8*/ 	.word	0x00000015
        /*02fc*/ 	.word	0x000000a0
        /*0300*/ 	.short	0x010a
        /*0302*/ 	.byte	0x3f
	.zero		1


	//   ....[39]....
        /*0304*/ 	.word	0x00004fd0
        /*0308*/ 	.word	0x0000000f
        /*030c*/ 	.word	0x00000000
        /*0310*/ 	.short	0x0101
        /*0312*/ 	.byte	0x3f
	.zero		1


	//   ....[40]....
        /*0314*/ 	.word	0x00005660
        /*0318*/ 	.word	0x0000000f
        /*031c*/ 	.word	0x000000a0
        /*0320*/ 	.short	0x010a
        /*0322*/ 	.byte	0x3f
	.zero		1


	//   ....[41]....
        /*0324*/ 	.word	0x000058a0
        /*0328*/ 	.word	0x0000000f
        /*032c*/ 	.word	0x00000000
        /*0330*/ 	.short	0x0101
        /*0332*/ 	.byte	0x3f
	.zero		1


	//   ....[42]....
        /*0334*/ 	.word	0x00005f30
        /*0338*/ 	.word	0x0000000f
        /*033c*/ 	.word	0x000000a0
        /*0340*/ 	.short	0x010a
        /*0342*/ 	.byte	0x3f
	.zero		1


	//   ....[43]....
        /*0344*/ 	.word	0x00006170
        /*0348*/ 	.word	0x00000006
        /*034c*/ 	.word	0x00000000
        /*0350*/ 	.short	0x0101
        /*0352*/ 	.byte	0x3f
	.zero		1


	//   ....[44]....
        /*0354*/ 	.word	0x00007440
        /*0358*/ 	.word	0x000000ff
        /*035c*/ 	.word	0x000000e8
        /*0360*/ 	.short	0x010a
        /*0362*/ 	.byte	0x04
	.zero		1


	//   ....[45]....
        /*0364*/ 	.word	0x00007840
        /*0368*/ 	.word	0x000000ff
        /*036c*/ 	.word	0x000000c0
        /*0370*/ 	.short	0x010a
        /*0372*/ 	.byte	0x04
	.zero		1


	//   ....[46]....
        /*0374*/ 	.word	0x00007930
        /*0378*/ 	.word	0x000000ff
        /*037c*/ 	.word	0x000000a0
        /*0380*/ 	.short	0x010b
        /*0382*/ 	.byte	0x04
	.zero		1


	//   ....[47]....
        /*0384*/ 	.word	0x00007990
        /*0388*/ 	.word	0x000000ff
        /*038c*/ 	.word	0x00000000
        /*0390*/ 	.short	0x0101
        /*0392*/ 	.byte	0x05
	.zero		1


	//   ....[48]....
        /*0394*/ 	.word	0x000079c0
        /*0398*/ 	.word	0x000000ff
        /*039c*/ 	.word	0x000000c8
        /*03a0*/ 	.short	0x010a
        /*03a2*/ 	.byte	0x04
	.zero		1


	//   ....[49]....
        /*03a4*/ 	.word	0x00007ad0
        /*03a8*/ 	.word	0x000000ff
        /*03ac*/ 	.word	0x000000a8
        /*03b0*/ 	.short	0x010b
        /*03b2*/ 	.byte	0x04
	.zero		1


	//   ....[50]....
        /*03b4*/ 	.word	0x00007b40
        /*03b8*/ 	.word	0x000000ff
        /*03bc*/ 	.word	0x00000000
        /*03c0*/ 	.short	0x0101
        /*03c2*/ 	.byte	0x05
	.zero		1


	//   ....[51]....
        /*03c4*/ 	.word	0x00007b70
        /*03c8*/ 	.word	0x000000ff
        /*03cc*/ 	.word	0x000000d0
        /*03d0*/ 	.short	0x010a
        /*03d2*/ 	.byte	0x04
	.zero		1


	//   ....[52]....
        /*03d4*/ 	.word	0x00007c60
        /*03d8*/ 	.word	0x000000ff
        /*03dc*/ 	.word	0x000000b0
        /*03e0*/ 	.short	0x010b
        /*03e2*/ 	.byte	0x04
	.zero		1


	//   ....[53]....
        /*03e4*/ 	.word	0x00007cc0
        /*03e8*/ 	.word	0x000000ff
        /*03ec*/ 	.word	0x00000000
        /*03f0*/ 	.short	0x0101
        /*03f2*/ 	.byte	0x05
	.zero		1


	//   ....[54]....
        /*03f4*/ 	.word	0x00007cf0
        /*03f8*/ 	.word	0x000000ff
        /*03fc*/ 	.word	0x000000d8
        /*0400*/ 	.short	0x010a
        /*0402*/ 	.byte	0x04
	.zero		1


	//   ....[55]....
        /*0404*/ 	.word	0x00007e00
        /*0408*/ 	.word	0x000000ff
        /*040c*/ 	.word	0x000000b8
        /*0410*/ 	.short	0x010b
        /*0412*/ 	.byte	0x04
	.zero		1


	//   ....[56]....
        /*0414*/ 	.word	0x00007ef0
        /*0418*/ 	.word	0x000000ff
        /*041c*/ 	.word	0x00000000
        /*0420*/ 	.short	0x0101
        /*0422*/ 	.byte	0x04
	.zero		1


	//   ....[57]....
        /*0424*/ 	.word	0x00008530
        /*0428*/ 	.word	0x00000005
        /*042c*/ 	.word	0x000000c0
        /*0430*/ 	.short	0x010a
        /*0432*/ 	.byte	0x3f
	.zero		1


	//   ....[58]....
        /*0434*/ 	.word	0x00008570
        /*0438*/ 	.word	0x00000005
        /*043c*/ 	.word	0x000000c8
        /*0440*/ 	.short	0x010a
        /*0442*/ 	.byte	0x3f
	.zero		1


	//   ....[59]....
        /*0444*/ 	.word	0x000085b0
        /*0448*/ 	.word	0x00000005
        /*044c*/ 	.word	0x000000d0
        /*0450*/ 	.short	0x010a
        /*0452*/ 	.byte	0x3f
	.zero		1


	//   ....[60]....
        /*0454*/ 	.word	0x00008600
        /*0458*/ 	.word	0x00000005
        /*045c*/ 	.word	0x000000d8
        /*0460*/ 	.short	0x010a
        /*0462*/ 	.byte	0x3f
	.zero		1


	//   ....[61]....
        /*0464*/ 	.word	0x00008950
        /*0468*/ 	.word	0x0000000e
        /*046c*/ 	.word	0x00000050
        /*0470*/ 	.short	0x010a
        /*0472*/ 	.byte	0x3f
	.zero		1


	//   ....[62]....
        /*0474*/ 	.word	0x00008cc0
        /*0478*/ 	.word	0x00000006
        /*047c*/ 	.word	0x000000e8
        /*0480*/ 	.short	0x0101
        /*0482*/ 	.byte	0x3f
	.zero		1


	//   ....[63]....
        /*0484*/ 	.word	0x00009400
        /*0488*/ 	.word	0x00000007
        /*048c*/ 	.word	0x00000000
        /*0490*/ 	.short	0x010a
        /*0492*/ 	.byte	0x3f
	.zero		1


	//   ....[64]....
        /*0494*/ 	.word	0x00009480
        /*0498*/ 	.word	0x00000009
        /*049c*/ 	.word	0x00000000
        /*04a0*/ 	.short	0x010a
        /*04a2*/ 	.byte	0x3f
	.zero		1


	//   ....[65]....
        /*04a4*/ 	.word	0x00009510
        /*04a8*/ 	.word	0x00000006
        /*04ac*/ 	.word	0x00000000
        /*04b0*/ 	.short	0x010a
        /*04b2*/ 	.byte	0x3f
	.zero		1


	//   ....[66]....
        /*04b4*/ 	.word	0x000095a0
        /*04b8*/ 	.word	0x00000009
        /*04bc*/ 	.word	0x00000000
        /*04c0*/ 	.short	0x010a
        /*04c2*/ 	.byte	0x3f
	.zero		1


	//   ....[67]....
        /*04c4*/ 	.word	0x00009630
        /*04c8*/ 	.word	0x00000006
        /*04cc*/ 	.word	0x00000000
        /*04d0*/ 	.short	0x010a
        /*04d2*/ 	.byte	0x3f
	.zero		1


	//   ....[68]....
        /*04d4*/ 	.word	0x000096c0
        /*04d8*/ 	.word	0x00000009
        /*04dc*/ 	.word	0x00000000
        /*04e0*/ 	.short	0x010a
        /*04e2*/ 	.byte	0x3f
	.zero		1


	//   ....[69]....
        /*04e4*/ 	.word	0x00009750
        /*04e8*/ 	.word	0x00000006
        /*04ec*/ 	.word	0x00000000
        /*04f0*/ 	.short	0x010a
        /*04f2*/ 	.byte	0x3f
	.zero		1


	//   ....[70]....
        /*04f4*/ 	.word	0x000097e0
        /*04f8*/ 	.word	0x00000009
        /*04fc*/ 	.word	0x00000000
        /*0500*/ 	.short	0x010a
        /*0502*/ 	.byte	0x3f
	.zero		1


	//   ....[71]....
        /*0504*/ 	.word	0x00009870
        /*0508*/ 	.word	0x00000006
        /*050c*/ 	.word	0x00000000
        /*0510*/ 	.short	0x010a
        /*0512*/ 	.byte	0x3f
	.zero		1


	//   ....[72]....
        /*0514*/ 	.word	0x00009900
        /*0518*/ 	.word	0x00000003
        /*051c*/ 	.word	0x00000000
        /*0520*/ 	.short	0x010a
        /*0522*/ 	.byte	0x3f
	.zero		1


	//   ....[73]....
        /*0524*/ 	.word	0x00009970
        /*0528*/ 	.word	0x00000003
        /*052c*/ 	.word	0x00000000
        /*0530*/ 	.short	0x010a
        /*0532*/ 	.byte	0x3f
	.zero		1


	//   ....[74]....
        /*0534*/ 	.word	0x000099d0
        /*0538*/ 	.word	0x00000005
        /*053c*/ 	.word	0x00000000
        /*0540*/ 	.short	0x010a
        /*0542*/ 	.byte	0x3f
	.zero		1


	//   ....[75]....
        /*0544*/ 	.word	0x00009a20
        /*0548*/ 	.word	0x0000001a
        /*054c*/ 	.word	0x000000a0
        /*0550*/ 	.short	0x010a
        /*0552*/ 	.byte	0x3f
	.zero		1


	//   ....[76]....
        /*0554*/ 	.word	0x00009a70
        /*0558*/ 	.word	0x00000015
        /*055c*/ 	.word	0x000000a0
        /*0560*/ 	.short	0x010a
        /*0562*/ 	.byte	0x3f
	.zero		1


	//   ....[77]....
        /*0564*/ 	.word	0x00009ac0
        /*0568*/ 	.word	0x0000000f
        /*056c*/ 	.word	0x000000a0
        /*0570*/ 	.short	0x010a
        /*0572*/ 	.byte	0x3f
	.zero		1


	//   ....[78]....
        /*0574*/ 	.word	0x00009b10
        /*0578*/ 	.word	0x0000000f
        /*057c*/ 	.word	0x000000a0
        /*0580*/ 	.short	0x010a
        /*0582*/ 	.byte	0x3f
	.zero		1


	//   ....[79]....
        /*0584*/ 	.word	0x00009b70
        /*0588*/ 	.word	0x00000006
        /*058c*/ 	.word	0x000000e8
        /*0590*/ 	.short	0x010a
        /*0592*/ 	.byte	0x3f
	.zero		1


	//   ....[80]....
        /*0594*/ 	.word	0x00009bd0
        /*0598*/ 	.word	0x00000005
        /*059c*/ 	.word	0x000000c0
        /*05a0*/ 	.short	0x010a
        /*05a2*/ 	.byte	0x3f
	.zero		1


	//   ....[81]....
        /*05a4*/ 	.word	0x00009c30
        /*05a8*/ 	.word	0x00000005
        /*05ac*/ 	.word	0x000000c8
        /*05b0*/ 	.short	0x010a
        /*05b2*/ 	.byte	0x3f
	.zero		1


	//   ....[82]....
        /*05b4*/ 	.word	0x00009c90
        /*05b8*/ 	.word	0x00000005
        /*05bc*/ 	.word	0x000000d0
        /*05c0*/ 	.short	0x010a
        /*05c2*/ 	.byte	0x3f
	.zero		1


	//   ....[83]....
        /*05c4*/ 	.word	0x00009cf0
        /*05c8*/ 	.word	0x00000005
        /*05cc*/ 	.word	0x000000d8
        /*05d0*/ 	.short	0x010a
        /*05d2*/ 	.byte	0x3f
	.zero		1


	//   ....[84]....
        /*05d4*/ 	.word	0x00009d40
        /*05d8*/ 	.word	0x00000005
        /*05dc*/ 	.word	0x000000c0
        /*05e0*/ 	.short	0x010a
        /*05e2*/ 	.byte	0x3f
	.zero		1


	//   ....[85]....
        /*05e4*/ 	.word	0x00009d90
        /*05e8*/ 	.word	0x00000005
        /*05ec*/ 	.word	0x000000c8
        /*05f0*/ 	.short	0x010a
        /*05f2*/ 	.byte	0x3f
	.zero		1


	//   ....[86]....
        /*05f4*/ 	.word	0x00009de0
        /*05f8*/ 	.word	0x00000005
        /*05fc*/ 	.word	0x000000d0
        /*0600*/ 	.short	0x010a
        /*0602*/ 	.byte	0x3f
	.zero		1


	//   ....[87]....
        /*0604*/ 	.word	0x00009eb0
        /*0608*/ 	.word	0x0000000e
        /*060c*/ 	.word	0x00000050
        /*0610*/ 	.short	0x010a
        /*0612*/ 	.byte	0x3f
	.zero		1


	//   ....[88]....
        /*0614*/ 	.word	0x00009f80
        /*0618*/ 	.word	0x00000007
        /*061c*/ 	.word	0x00000000
        /*0620*/ 	.short	0x010a
        /*0622*/ 	.byte	0x3f
	.zero		1


	//   ....[89]....
        /*0624*/ 	.word	0x00009fd0
        /*0628*/ 	.word	0x00000009
        /*062c*/ 	.word	0x00000000
        /*0630*/ 	.short	0x010a
        /*0632*/ 	.byte	0x3f
	.zero		1


	//   ....[90]....
        /*0634*/ 	.word	0x0000a020
        /*0638*/ 	.word	0x00000006
        /*063c*/ 	.word	0x00000000
        /*0640*/ 	.short	0x010a
        /*0642*/ 	.byte	0x3f
	.zero		1


	//   ....[91]....
        /*0644*/ 	.word	0x0000a070
        /*0648*/ 	.word	0x00000009
        /*064c*/ 	.word	0x00000000
        /*0650*/ 	.short	0x010a
        /*0652*/ 	.byte	0x3f
	.zero		1


	//   ....[92]....
        /*0654*/ 	.word	0x0000a0c0
        /*0658*/ 	.word	0x00000006
        /*065c*/ 	.word	0x00000000
        /*0660*/ 	.short	0x010a
        /*0662*/ 	.byte	0x3f
	.zero		1


	//   ....[93]....
        /*0664*/ 	.word	0x0000a110
        /*0668*/ 	.word	0x00000009
        /*066c*/ 	.word	0x00000000
        /*0670*/ 	.short	0x010a
        /*0672*/ 	.byte	0x3f
	.zero		1


	//   ....[94]....
        /*0674*/ 	.word	0x0000a160
        /*0678*/ 	.word	0x00000006
        /*067c*/ 	.word	0x00000000
        /*0680*/ 	.short	0x010a
        /*0682*/ 	.byte	0x3f
	.zero		1


	//   ....[95]....
        /*0684*/ 	.word	0x0000a1b0
        /*0688*/ 	.word	0x00000009
        /*068c*/ 	.word	0x00000000
        /*0690*/ 	.short	0x010a
        /*0692*/ 	.byte	0x3f
	.zero		1


	//   ....[96]....
        /*0694*/ 	.word	0x0000a200
        /*0698*/ 	.word	0x00000006
        /*069c*/ 	.word	0x00000000
        /*06a0*/ 	.short	0x010a
        /*06a2*/ 	.byte	0x3f
	.zero		1


	//----- nvinfo : EIATTR_NUM_MBARRIERS
	.align		4
.L_36:
        /*06a4*/ 	.byte	0x03, 0x38
        /*06a6*/ 	.short	0x001e


	//----- nvinfo : EIATTR_EXIT_INSTR_OFFSETS
	.align		4
        /*06a8*/ 	.byte	0x04, 0x1c
        /*06aa*/ 	.short	(.L_38 - .L_37)


	//   ....[0]....
.L_37:
        /*06ac*/ 	.word	0x00000f50


	//   ....[1]....
        /*06b0*/ 	.word	0x000016a0


	//   ....[2]....
        /*06b4*/ 	.word	0x00006e30


	//   ....[3]....
        /*06b8*/ 	.word	0x00007380


	//   ....[4]....
        /*06bc*/ 	.word	0x000073d0


	//   ....[5]....
        /*06c0*/ 	.word	0x00008650


	//   ....[6]....
        /*06c4*/ 	.word	0x00009950


	//----- nvinfo : EIATTR_MAX_THREADS
	.align		4
.L_38:
        /*06c8*/ 	.byte	0x04, 0x05
        /*06ca*/ 	.short	(.L_40 - .L_39)
.L_39:
        /*06cc*/ 	.word	0x00000180
        /*06d0*/ 	.word	0x00000001
        /*06d4*/ 	.word	0x00000001


	//----- nvinfo : EIATTR_CRS_STACK_SIZE
	.align		4
.L_40:
        /*06d8*/ 	.byte	0x04, 0x1e
        /*06da*/ 	.short	(.L_42 - .L_41)
.L_41:
        /*06dc*/ 	.word	0x00000000


	//----- nvinfo : EIATTR_CBANK_PARAM_SIZE
	.align		4
.L_42:
        /*06e0*/ 	.byte	0x03, 0x19
        /*06e2*/ 	.short	0x0770


	//----- nvinfo : EIATTR_PARAM_CBANK
	.align		4
        /*06e4*/ 	.byte	0x04, 0x0a
        /*06e6*/ 	.short	(.L_44 - .L_43)
	.align		4
.L_43:
        /*06e8*/ 	.word	index@(.nv.constant0._ZN7cutlass13device_kernelINS_4gemm6kernel13GemmUniversalIN4cute5tupleIJiiiiEEENS1_10collective13CollectiveMmaINS1_37MainloopSm90TmaGmmaWarpSpecializedFP8ILi10ENS5_IJNS4_1CILi2EEENSA_ILi1EEESC_EEENS1_35KernelTmaWarpSpecializedCooperativeEEENS5_IJNSA_ILi256EEENSA_ILi64EEESH_EEENS_12float_e4m3_tENS5_IJlSC_lEEESJ_SK_NS4_8TiledMMAINS4_8MMA_AtomIJNS4_4SM904GMMA30MMA_64x64x32_F32E4M3E4M3_SS_TNILNSO_7ScaleInE1ELSQ_1EEEEEENS4_6LayoutISD_NS5_IJSC_NSA_ILi0EEESU_EEEEENS5_IJNS4_10UnderscoreESX_SX_EEEEENS4_13SM90_TMA_LOADENS4_14ComposedLayoutINS4_7SwizzleILi2ELi4ELi3EEENS4_18smem_ptr_flag_bitsILi8EEENST_INS5_IJNSA_ILi8EEESH_EEENS5_IJSH_SC_EEEEEEEvNS4_8identityENS4_23SM90_TMA_LOAD_MULTICASTES1A_vS1B_EENS_8epilogue10collective18CollectiveEpilogueINS1E_22Sm90TmaWarpSpecializedILi4ELi2ELi16ELb0ELb0EEEJSI_NS5_IJNSA_ILi128EEENSA_ILi32EEEEEESJ_SK_SJ_SK_NS1E_6fusion15FusionCallbacksIS1I_NS1M_17LinCombPerRowBiasISJ_fSJ_SJ_fLi16ELNS_15FloatRoundStyleE2EEESI_S1L_JEEES10_NS11_INS12_ILi1ELi4ELi3EEES15_NST_INS5_IJS16_S1K_EEENS5_IJS1K_SC_EEEEEEENS4_39AutoVectorizingCopyWithAssumedAlignmentILi128EEENS4_14SM90_TMA_STOREES1W_S1Y_NS4_9Copy_AtomIJNS4_17SM90_U32x4_STSM_NENS_6half_tEEEEvEEEvvEEEEvNT_6ParamsE)
        /*06ec*/ 	.short	0x0210
        /*06ee*/ 	.short	0x0770


	//----- nvinfo : EIATTR_SW_WAR
	.align		4
.L_44:
        /*06f0*/ 	.byte	0x04, 0x36
        /*06f2*/ 	.short	(.L_46 - .L_45)
.L_45:
        /*06f4*/ 	.word	0x00000008
.L_46:


//--------------------- .nv.callgraph             --------------------------
	.section	.nv.callgraph,"",@"SHT_CUDA_CALLGRAPH"
	.align	4
	.sectionentsize	8
	.align		4
        /*0000*/ 	.word	0x00000000
	.align		4
        /*0004*/ 	.word	0xffffffff
	.align		4
        /*0008*/ 	.word	index@(_ZN7cutlass13device_kernelINS_4gemm6kernel13GemmUniversalIN4cute5tupleIJiiiiEEENS1_10collective13CollectiveMmaINS1_37MainloopSm90TmaGmmaWarpSpecializedFP8ILi10ENS5_IJNS4_1CILi2EEENSA_ILi1EEESC_EEENS1_35KernelTmaWarpSpecializedCooperativeEEENS5_IJNSA_ILi256EEENSA_ILi64EEESH_EEENS_12float_e4m3_tENS5_IJlSC_lEEESJ_SK_NS4_8TiledMMAINS4_8MMA_AtomIJNS4_4SM904GMMA30MMA_64x64x32_F32E4M3E4M3_SS_TNILNSO_7ScaleInE1ELSQ_1EEEEEENS4_6LayoutISD_NS5_IJSC_NSA_ILi0EEESU_EEEEENS5_IJNS4_10UnderscoreESX_SX_EEEEENS4_13SM90_TMA_LOADENS4_14ComposedLayoutINS4_7SwizzleILi2ELi4ELi3EEENS4_18smem_ptr_flag_bitsILi8EEENST_INS5_IJNSA_ILi8EEESH_EEENS5_IJSH_SC_EEEEEEEvNS4_8identityENS4_23SM90_TMA_LOAD_MULTICASTES1A_vS1B_EENS_8epilogue10collective18CollectiveEpilogueINS1E_22Sm90TmaWarpSpecializedILi4ELi2ELi16ELb0ELb0EEEJSI_NS5_IJNSA_ILi128EEENSA_ILi32EEEEEESJ_SK_SJ_SK_NS1E_6fusion15FusionCallbacksIS1I_NS1M_17LinCombPerRowBiasISJ_fSJ_SJ_fLi16ELNS_15FloatRoundStyleE2EEESI_S1L_JEEES10_NS11_INS12_ILi1ELi4ELi3EEES15_NST_INS5_IJS16_S1K_EEENS5_IJS1K_SC_EEEEEEENS4_39AutoVectorizingCopyWithAssumedAlignmentILi128EEENS4_14SM90_TMA_STOREES1W_S1Y_NS4_9Copy_AtomIJNS4_17SM90_U32x4_STSM_NENS_6half_tEEEEvEEEvvEEEEvNT_6ParamsE)
	.align		4
        /*000c*/ 	.word	index@(__assertfail)
	.align		4
        /*0010*/ 	.word	0x00000000
	.align		4
        /*0014*/ 	.word	0xfffffffe
	.align		4
        /*0018*/ 	.word	0x00000000
	.align		4
        /*001c*/ 	.word	0xfffffffd
	.align		4
        /*0020*/ 	.word	0x00000000
	.align		4
        /*0024*/ 	.word	0xfffffffc


//--------------------- .nv.constant4             --------------------------
	.section	.nv.constant4,"a",@progbits
	.align	8
	.align		8
.nv.constant4:
        /*0000*/ 	.dword	__assertfail
	.align		8
        /*0008*/ 	.dword	__unnamed_1
	.align		8
        /*0010*/ 	.dword	__unnamed_2
	.align		8
        /*0018*/ 	.dword	_ZN39_INTERNAL_056f0a9c_4_k_cu_1a773a97_31614cuda3std3__45__cpo5beginE
	.align		8
        /*0020*/ 	.dword	_ZN39_INTERNAL_056f0a9c_4_k_cu_1a773a97_31614cuda3std3__45__cpo3endE
	.align		8
        /*0028*/ 	.dword	_ZN39_INTERNAL_056f0a9c_4_k_cu_1a773a97_31614cuda3std3__45__cpo6cbeginE
	.align		8
        /*0030*/ 	.dword	_ZN39_INTERNAL_056f0a9c_4_k_cu_1a773a97_31614cuda3std3__45__cpo4cendE
	.align		8
        /*0038*/ 	.dword	_ZN39_INTERNAL_056f0a9c_4_k_cu_1a773a97_31614cuda3std3__441_GLOBAL__N__056f0a9c_4_k_cu_1a773a97_31616ignoreE
	.align		8
        /*0040*/ 	.dword	_ZN39_INTERNAL_056f0a9c_4_k_cu_1a773a97_31614cuda3std3__419piecewise_constructE
	.align		8
        /*0048*/ 	.dword	_ZN39_INTERNAL_056f0a9c_4_k_cu_1a773a97_31614cuda3std3__48in_placeE
	.align		8
        /*0050*/ 	.dword	_ZN39_INTERNAL_056f0a9c_4_k_cu_1a773a97_31614cuda3std6ranges3__45__cpo4swapE
	.align		8
        /*0058*/ 	.dword	_ZN39_INTERNAL_056f0a9c_4_k_cu_1a773a97_31614cuda3std6ranges3__45__cpo9iter_moveE
	.align		8
        /*0060*/ 	.dword	_ZN39_INTERNAL_056f0a9c_4_k_cu_1a773a97_31614cute7productE
	.align		8
        /*0068*/ 	.dword	_ZN39_INTERNAL_056f0a9c_4_k_cu_1a773a97_31614cute1_E
	.align		8
        /*0070*/ 	.dword	$str$24
	.align		8
        /*0078*/ 	.dword	$str$25


//--------------------- .text._ZN7cutlass13device_kernelINS_4gemm6kernel13GemmUniversalIN4cute5tupleIJiiiiEEENS1_10collective13CollectiveMmaINS1_37MainloopSm90TmaGmmaWarpSpecializedFP8ILi10ENS5_IJNS4_1CILi2EEENSA_ILi1EEESC_EEENS1_35KernelTmaWarpSpecializedCooperativeEEENS5_IJNSA_ILi256EEENSA_ILi64EEESH_EEENS_12float_e4m3_tENS5_IJlSC_lEEESJ_SK_NS4_8TiledMMAINS4_8MMA_AtomIJNS4_4SM904GMMA30MMA_64x64x32_F32E4M3E4M3_SS_TNILNSO_7ScaleInE1ELSQ_1EEEEEENS4_6LayoutISD_NS5_IJSC_NSA_ILi0EEESU_EEEEENS5_IJNS4_10UnderscoreESX_SX_EEEEENS4_13SM90_TMA_LOADENS4_14ComposedLayoutINS4_7SwizzleILi2ELi4ELi3EEENS4_18smem_ptr_flag_bitsILi8EEENST_INS5_IJNSA_ILi8EEESH_EEENS5_IJSH_SC_EEEEEEEvNS4_8identityENS4_23SM90_TMA_LOAD_MULTICASTES1A_vS1B_EENS_8epilogue10collective18CollectiveEpilogueINS1E_22Sm90TmaWarpSpecializedILi4ELi2ELi16ELb0ELb0EEEJSI_NS5_IJNSA_ILi128EEENSA_ILi32EEEEEESJ_SK_SJ_SK_NS1E_6fusion15FusionCallbacksIS1I_NS1M_17LinCombPerRowBiasISJ_fSJ_SJ_fLi16ELNS_15FloatRoundStyleE2EEESI_S1L_JEEES10_NS11_INS12_ILi1ELi4ELi3EEES15_NST_INS5_IJS16_S1K_EEENS5_IJS1K_SC_EEEEEEENS4_39AutoVectorizingCopyWithAssumedAlignmentILi128EEENS4_14SM90_TMA_STOREES1W_S1Y_NS4_9Copy_AtomIJNS4_17SM90_U32x4_STSM_NENS_6half_tEEEEvEEEvvEEEEvNT_6ParamsE --------------------------
	.section	.text._ZN7cutlass13device_kernelINS_4gemm6kernel13GemmUniversalIN4cute5tupleIJiiiiEEENS1_10collective13CollectiveMmaINS1_37MainloopSm90TmaGmmaWarpSpecializedFP8ILi10ENS5_IJNS4_1CILi2EEENSA_ILi1EEESC_EEENS1_35KernelTmaWarpSpecializedCooperativeEEENS5_IJNSA_ILi256EEENSA_ILi64EEESH_EEENS_12float_e4m3_tENS5_IJlSC_lEEESJ_SK_NS4_8TiledMMAINS4_8MMA_AtomIJNS4_4SM904GMMA30MMA_64x64x32_F32E4M3E4M3_SS_TNILNSO_7ScaleInE1ELSQ_1EEEEEENS4_6LayoutISD_NS5_IJSC_NSA_ILi0EEESU_EEEEENS5_IJNS4_10UnderscoreESX_SX_EEEEENS4_13SM90_TMA_LOADENS4_14ComposedLayoutINS4_7SwizzleILi2ELi4ELi3EEENS4_18smem_ptr_flag_bitsILi8EEENST_INS5_IJNSA_ILi8EEESH_EEENS5_IJSH_SC_EEEEEEEvNS4_8identityENS4_23SM90_TMA_LOAD_MULTICASTES1A_vS1B_EENS_8epilogue10collective18CollectiveEpilogueINS1E_22Sm90TmaWarpSpecializedILi4ELi2ELi16ELb0ELb0EEEJSI_NS5_IJNSA_ILi128EEENSA_ILi32EEEEEESJ_SK_SJ_SK_NS1E_6fusion15FusionCallbacksIS1I_NS1M_17LinCombPerRowBiasISJ_fSJ_SJ_fLi16ELNS_15FloatRoundStyleE2EEESI_S1L_JEEES10_NS11_INS12_ILi1ELi4ELi3EEES15_NST_INS5_IJS16_S1K_EEENS5_IJS1K_SC_EEEEEEENS4_39AutoVectorizingCopyWithAssumedAlignmentILi128EEENS4_14SM90_TMA_STOREES1W_S1Y_NS4_9Copy_AtomIJNS4_17SM90_U32x4_STSM_NENS_6half_tEEEEvEEEvvEEEEvNT_6ParamsE,"ax",@progbits
	.align	128
.text._ZN7cutlass13device_kernelINS_4gemm6kernel13GemmUniversalIN4cute5tupleIJiiiiEEENS1_10collective13CollectiveMmaINS1_37MainloopSm90TmaGmmaWarpSpecializedFP8ILi10ENS5_IJNS4_1CILi2EEENSA_ILi1EEESC_EEENS1_35KernelTmaWarpSpecializedCooperativeEEENS5_IJNSA_ILi256EEENSA_ILi64EEESH_EEENS_12float_e4m3_tENS5_IJlSC_lEEESJ_SK_NS4_8TiledMMAINS4_8MMA_AtomIJNS4_4SM904GMMA30MMA_64x64x32_F32E4M3E4M3_SS_TNILNSO_7ScaleInE1ELSQ_1EEEEEENS4_6LayoutISD_NS5_IJSC_NSA_ILi0EEESU_EEEEENS5_IJNS4_10UnderscoreESX_SX_EEEEENS4_13SM90_TMA_LOADENS4_14ComposedLayoutINS4_7SwizzleILi2ELi4ELi3EEENS4_18smem_ptr_flag_bitsILi8EEENST_INS5_IJNSA_ILi8EEESH_EEENS5_IJSH_SC_EEEEEEEvNS4_8identityENS4_23SM90_TMA_LOAD_MULTICASTES1A_vS1B_EENS_8epilogue10collective18CollectiveEpilogueINS1E_22Sm90TmaWarpSpecializedILi4ELi2ELi16ELb0ELb0EEEJSI_NS5_IJNSA_ILi128EEENSA_ILi32EEEEEESJ_SK_SJ_SK_NS1E_6fusion15FusionCallbacksIS1I_NS1M_17LinCombPerRowBiasISJ_fSJ_SJ_fLi16ELNS_15FloatRoundStyleE2EEESI_S1L_JEEES10_NS11_INS12_ILi1ELi4ELi3EEES15_NST_INS5_IJS16_S1K_EEENS5_IJS1K_SC_EEEEEEENS4_39AutoVectorizingCopyWithAssumedAlignmentILi128EEENS4_14SM90_TMA_STOREES1W_S1Y_NS4_9Copy_AtomIJNS4_17SM90_U32x4_STSM_NENS_6half_tEEEEvEEEvvEEEEvNT_6ParamsE:
        .type           _ZN7cutlass13device_kernelINS_4gemm6kernel13GemmUniversalIN4cute5tupleIJiiiiEEENS1_10collective13CollectiveMmaINS1_37MainloopSm90TmaGmmaWarpSpecializedFP8ILi10ENS5_IJNS4_1CILi2EEENSA_ILi1EEESC_EEENS1_35KernelTmaWarpSpecializedCooperativeEEENS5_IJNSA_ILi256EEENSA_ILi64EEESH_EEENS_12float_e4m3_tENS5_IJlSC_lEEESJ_SK_NS4_8TiledMMAINS4_8MMA_AtomIJNS4_4SM904GMMA30MMA_64x64x32_F32E4M3E4M3_SS_TNILNSO_7ScaleInE1ELSQ_1EEEEEENS4_6LayoutISD_NS5_IJSC_NSA_ILi0EEESU_EEEEENS5_IJNS4_10UnderscoreESX_SX_EEEEENS4_13SM90_TMA_LOADENS4_14ComposedLayoutINS4_7SwizzleILi2ELi4ELi3EEENS4_18smem_ptr_flag_bitsILi8EEENST_INS5_IJNSA_ILi8EEESH_EEENS5_IJSH_SC_EEEEEEEvNS4_8identityENS4_23SM90_TMA_LOAD_MULTICASTES1A_vS1B_EENS_8epilogue10collective18CollectiveEpilogueINS1E_22Sm90TmaWarpSpecializedILi4ELi2ELi16ELb0ELb0EEEJSI_NS5_IJNSA_ILi128EEENSA_ILi32EEEEEESJ_SK_SJ_SK_NS1E_6fusion15FusionCallbacksIS1I_NS1M_17LinCombPerRowBiasISJ_fSJ_SJ_fLi16ELNS_15FloatRoundStyleE2EEESI_S1L_JEEES10_NS11_INS12_ILi1ELi4ELi3EEES15_NST_INS5_IJS16_S1K_EEENS5_IJS1K_SC_EEEEEEENS4_39AutoVectorizingCopyWithAssumedAlignmentILi128EEENS4_14SM90_TMA_STOREES1W_S1Y_NS4_9Copy_AtomIJNS4_17SM90_U32x4_STSM_NENS_6half_tEEEEvEEEvvEEEEvNT_6ParamsE,@function
        .size           _ZN7cutlass13device_kernelINS_4gemm6kernel13GemmUniversalIN4cute5tupleIJiiiiEEENS1_10collective13CollectiveMmaINS1_37MainloopSm90TmaGmmaWarpSpecializedFP8ILi10ENS5_IJNS4_1CILi2EEENSA_ILi1EEESC_EEENS1_35KernelTmaWarpSpecializedCooperativeEEENS5_IJNSA_ILi256EEENSA_ILi64EEESH_EEENS_12float_e4m3_tENS5_IJlSC_lEEESJ_SK_NS4_8TiledMMAINS4_8MMA_AtomIJNS4_4SM904GMMA30MMA_64x64x32_F32E4M3E4M3_SS_TNILNSO_7ScaleInE1ELSQ_1EEEEEENS4_6LayoutISD_NS5_IJSC_NSA_ILi0EEESU_EEEEENS5_IJNS4_10UnderscoreESX_SX_EEEEENS4_13SM90_TMA_LOADENS4_14ComposedLayoutINS4_7SwizzleILi2ELi4ELi3EEENS4_18smem_ptr_flag_bitsILi8EEENST_INS5_IJNSA_ILi8EEESH_EEENS5_IJSH_SC_EEEEEEEvNS4_8identityENS4_23SM90_TMA_LOAD_MULTICASTES1A_vS1B_EENS_8epilogue10collective18CollectiveEpilogueINS1E_22Sm90TmaWarpSpecializedILi4ELi2ELi16ELb0ELb0EEEJSI_NS5_IJNSA_ILi128EEENSA_ILi32EEEEEESJ_SK_SJ_SK_NS1E_6fusion15FusionCallbacksIS1I_NS1M_17LinCombPerRowBiasISJ_fSJ_SJ_fLi16ELNS_15FloatRoundStyleE2EEESI_S1L_JEEES10_NS11_INS12_ILi1ELi4ELi3EEES15_NST_INS5_IJS16_S1K_EEENS5_IJS1K_SC_EEEEEEENS4_39AutoVectorizingCopyWithAssumedAlignmentILi128EEENS4_14SM90_TMA_STOREES1W_S1Y_NS4_9Copy_AtomIJNS4_17SM90_U32x4_STSM_NENS_6half_tEEEEvEEEvvEEEEvNT_6ParamsE,(.L_x_207 - _ZN7cutlass13device_kernelINS_4gemm6kernel13GemmUniversalIN4cute5tupleIJiiiiEEENS1_10collective13CollectiveMmaINS1_37MainloopSm90TmaGmmaWarpSpecializedFP8ILi10ENS5_IJNS4_1CILi2EEENSA_ILi1EEESC_EEENS1_35KernelTmaWarpSpecializedCooperativeEEENS5_IJNSA_ILi256EEENSA_ILi64EEESH_EEENS_12float_e4m3_tENS5_IJlSC_lEEESJ_SK_NS4_8TiledMMAINS4_8MMA_AtomIJNS4_4SM904GMMA30MMA_64x64x32_F32E4M3E4M3_SS_TNILNSO_7ScaleInE1ELSQ_1EEEEEENS4_6LayoutISD_NS5_IJSC_NSA_ILi0EEESU_EEEEENS5_IJNS4_10UnderscoreESX_SX_EEEEENS4_13SM90_TMA_LOADENS4_14ComposedLayoutINS4_7SwizzleILi2ELi4ELi3EEENS4_18smem_ptr_flag_bitsILi8EEENST_INS5_IJNSA_ILi8EEESH_EEENS5_IJSH_SC_EEEEEEEvNS4_8identityENS4_23SM90_TMA_LOAD_MULTICASTES1A_vS1B_EENS_8epilogue10collective18CollectiveEpilogueINS1E_22Sm90TmaWarpSpecializedILi4ELi2ELi16ELb0ELb0EEEJSI_NS5_IJNSA_ILi128EEENSA_ILi32EEEEEESJ_SK_SJ_SK_NS1E_6fusion15FusionCallbacksIS1I_NS1M_17LinCombPerRowBiasISJ_fSJ_SJ_fLi16ELNS_15FloatRoundStyleE2EEESI_S1L_JEEES10_NS11_INS12_ILi1ELi4ELi3EEES15_NST_INS5_IJS16_S1K_EEENS5_IJS1K_SC_EEEEEEENS4_39AutoVectorizingCopyWithAssumedAlignmentILi128EEENS4_14SM90_TMA_STOREES1W_S1Y_NS4_9Copy_AtomIJNS4_17SM90_U32x4_STSM_NENS_6half_tEEEEvEEEvvEEEEvNT_6ParamsE)
        .other          _ZN7cutlass13device_kernelINS_4gemm6kernel13GemmUniversalIN4cute5tupleIJiiiiEEENS1_10collective13CollectiveMmaINS1_37MainloopSm90TmaGmmaWarpSpecializedFP8ILi10ENS5_IJNS4_1CILi2EEENSA_ILi1EEESC_EEENS1_35KernelTmaWarpSpecializedCooperativeEEENS5_IJNSA_ILi256EEENSA_ILi64EEESH_EEENS_12float_e4m3_tENS5_IJlSC_lEEESJ_SK_NS4_8TiledMMAINS4_8MMA_AtomIJNS4_4SM904GMMA30MMA_64x64x32_F32E4M3E4M3_SS_TNILNSO_7ScaleInE1ELSQ_1EEEEEENS4_6LayoutISD_NS5_IJSC_NSA_ILi0EEESU_EEEEENS5_IJNS4_10UnderscoreESX_SX_EEEEENS4_13SM90_TMA_LOADENS4_14ComposedLayoutINS4_7SwizzleILi2ELi4ELi3EEENS4_18smem_ptr_flag_bitsILi8EEENST_INS5_IJNSA_ILi8EEESH_EEENS5_IJSH_SC_EEEEEEEvNS4_8identityENS4_23SM90_TMA_LOAD_MULTICASTES1A_vS1B_EENS_8epilogue10collective18CollectiveEpilogueINS1E_22Sm90TmaWarpSpecializedILi4ELi2ELi16ELb0ELb0EEEJSI_NS5_IJNSA_ILi128EEENSA_ILi32EEEEEESJ_SK_SJ_SK_NS1E_6fusion15FusionCallbacksIS1I_NS1M_17LinCombPerRowBiasISJ_fSJ_SJ_fLi16ELNS_15FloatRoundStyleE2EEESI_S1L_JEEES10_NS11_INS12_ILi1ELi4ELi3EEES15_NST_INS5_IJS16_S1K_EEENS5_IJS1K_SC_EEEEEEENS4_39AutoVectorizingCopyWithAssumedAlignmentILi128EEENS4_14SM90_TMA_STOREES1W_S1Y_NS4_9Copy_AtomIJNS4_17SM90_U32x4_STSM_NENS_6half_tEEEEvEEEvvEEEEvNT_6ParamsE,@"STO_CUDA_ENTRY STV_DEFAULT"
_ZN7cutlass13device_kernelINS_4gemm6kernel13GemmUniversalIN4cute5tupleIJiiiiEEENS1_10collective13CollectiveMmaINS1_37MainloopSm90TmaGmmaWarpSpecializedFP8ILi10ENS5_IJNS4_1CILi2EEENSA_ILi1EEESC_EEENS1_35KernelTmaWarpSpecializedCooperativeEEENS5_IJNSA_ILi256EEENSA_ILi64EEESH_EEENS_12float_e4m3_tENS5_IJlSC_lEEESJ_SK_NS4_8TiledMMAINS4_8MMA_AtomIJNS4_4SM904GMMA30MMA_64x64x32_F32E4M3E4M3_SS_TNILNSO_7ScaleInE1ELSQ_1EEEEEENS4_6LayoutISD_NS5_IJSC_NSA_ILi0EEESU_EEEEENS5_IJNS4_10UnderscoreESX_SX_EEEEENS4_13SM90_TMA_LOADENS4_14ComposedLayoutINS4_7SwizzleILi2ELi4ELi3EEENS4_18smem_ptr_flag_bitsILi8EEENST_INS5_IJNSA_ILi8EEESH_EEENS5_IJSH_SC_EEEEEEEvNS4_8identityENS4_23SM90_TMA_LOAD_MULTICASTES1A_vS1B_EENS_8epilogue10collective18CollectiveEpilogueINS1E_22Sm90TmaWarpSpecializedILi4ELi2ELi16ELb0ELb0EEEJSI_NS5_IJNSA_ILi128EEENSA_ILi32EEEEEESJ_SK_SJ_SK_NS1E_6fusion15FusionCallbacksIS1I_NS1M_17LinCombPerRowBiasISJ_fSJ_SJ_fLi16ELNS_15FloatRoundStyleE2EEESI_S1L_JEEES10_NS11_INS12_ILi1ELi4ELi3EEES15_NST_INS5_IJS16_S1K_EEENS5_IJS1K_SC_EEEEEEENS4_39AutoVectorizingCopyWithAssumedAlignmentILi128EEENS4_14SM90_TMA_STOREES1W_S1Y_NS4_9Copy_AtomIJNS4_17SM90_U32x4_STSM_NENS_6half_tEEEEvEEEvvEEEEvNT_6ParamsE:
[----:B------:R-:W1:Y:S01]  /*0000*/  LDC R1, c[0x0][0x28] ;  /* 0x00000a00ff017b82 */ /* 0x000e620000000800 */
[----:B------:R-:W2:Y:S07]  /*0010*/  S2R R18, SR_TID.X ;  /* 0x0000000000127919 */ /* 0x000eae0000002100 */
[----:B------:R-:W3:Y:S01]  /*0020*/  LDC.64 R4, c[0x0][0x588] ;  /* 0x00016200ff047b82 */ /* 0x000ee20000000a00 */
[----:B------:R-:W-:Y:S01]  /*0030*/  ELECT P0, URZ, PT ;  /* 0x00000000003f782f */ /* 0x000fe20003800000 */
[----:B------:R-:W-:Y:S01]  /*0040*/  BSSY B0, `(.L_x_0) ;  /* 0x0000016000007945 */ /* 0x000fe20003800000 */
[----:B--2---:R-:W-:-:S02]  /*0050*/  SHF.R.U32.HI R0, RZ, 0x5, R18 ;  /* 0x00000005ff007819 */ /* 0x004fc40000011612 */
[----:B------:R-:W-:-:S03]  /*0060*/  SHF.R.U32.HI R6, RZ, 0x7, R18 ;  /* 0x00000007ff067819 */ /* 0x000fc60000011612 */
[----:B------:R-:W2:Y:S04]  /*0070*/  SHFL.IDX PT, R3, R0, RZ, 0x1f ;  /* 0x00001fff00037589 */ /* 0x000ea800000e0000 */
[----:B------:R4:W1:Y:S01]  /*0080*/  SHFL.IDX PT, R7, R6, RZ, 0x1f ;  /* 0x00001fff06077589 */ /* 0x00086200000e0000 */
[----:B--2---:R-:W-:Y:S02]  /*0090*/  ISETP.NE.OR P0, PT, R3, RZ, !P0 ;  /* 0x000000ff0300720c */ /* 0x004fe40004705670 */
[----:B------:R-:W-:-:S11]  /*00a0*/  SHF.R.S32.HI R2, RZ, 0x1f, R3 ;  /* 0x0000001fff027819 */ /* 0x000fd60000011403 */
[----:B-1-34-:R-:W-:Y:S05]  /*00b0*/  @P0 BRA `(.L_x_1) ;  /* 0x0000000000380947 */ /* 0x01afea0003800000 */
[----:B------:R-:W-:Y:S02]  /*00c0*/  ULDC.64 UR4, c[0x0][0x198] ;  /* 0x0000660000047ab9 */ /* 0x000fe40000000a00 */
[----:B------:R-:W-:Y:S02]  /*00d0*/  UIADD3 UR6, UP0, UR4, 0xf0, URZ ;  /* 0x000000f004067890 */ /* 0x000fe4000ff1e03f */
[----:B------:R-:W-:Y:S02]  /*00e0*/  UIADD3 UR8, UP1, UR4, 0x1f0, URZ ;  /* 0x000001f004087890 */ /* 0x000fe4000ff3e03f */
[----:B------:R-:W-:Y:S02]  /*00f0*/  UIADD3 UR10, UP2, UR4, 0x3f0, URZ ;  /* 0x000003f0040a7890 */ /* 0x000fe4000ff5e03f */
[----:B------:R-:W-:Y:S02]  /*0100*/  UIADD3 UR4, UP3, UR4, 0x4f0, URZ ;  /* 0x000004f004047890 */ /* 0x000fe4000ff7e03f */
[----:B------:R-:W-:-:S02]  /*0110*/  UIADD3.X UR7, URZ, UR5, URZ, UP0, !UPT ;  /* 0x000000053f077290 */ /* 0x000fc400087fe43f */
[----:B------:R-:W-:Y:S02]  /*0120*/  UIADD3.X UR9, URZ, UR5, URZ, UP1, !UPT ;  /* 0x000000053f097290 */ /* 0x000fe40008ffe43f */
[----:B------:R-:W-:Y:S02]  /*0130*/  UIADD3.X UR11, URZ, UR5, URZ, UP2, !UPT ;  /* 0x000000053f0b7290 */ /* 0x000fe400097fe43f */
[----:B------:R-:W-:-:S03]  /*0140*/  UIADD3.X UR5, URZ, UR5, URZ, UP3, !UPT ;  /* 0x000000053f057290 */ /* 0x000fc60009ffe43f */
[----:B------:R1:W-:Y:S02]  /*0150*/  UTMACCTL.PF [UR6] ;  /* 0x00000000060079b9 */ /* 0x0003e40008040000 */
[----:B------:R1:W-:Y:S02]  /*0160*/  UTMACCTL.PF [UR8] ;  /* 0x00000000080079b9 */ /* 0x0003e40008040000 */
[----:B------:R1:W-:Y:S02]  /*0170*/  UTMACCTL.PF [UR10] ;  /* 0x000000000a0079b9 */ /* 0x0003e40008040000 */
[----:B------:R1:W-:Y:S02]  /*0180*/  UTMACCTL.PF [UR4] ;  /* 0x00000000040079b9 */ /* 0x0003e40008040000 */
[----:B-1----:R-:W-:Y:S01]  /*0190*/  NOP ;  /* 0x0000000000007918 */ /* 0x002fe20000000000 */
.L_x_1:
[----:B------:R-:W-:Y:S05]  /*01a0*/  BSYNC B0 ;  /* 0x0000000000007941 */ /* 0x000fea0003800000 */
.L_x_0:
[----:B------:R-:W-:Y:S01]  /*01b0*/  ULDC.64 UR4, c[0x0][0x590] ;  /* 0x0001640000047ab9 */ /* 0x000fe20000000a00 */
[----:B------:R-:W-:Y:S01]  /*01c0*/  LEA.HI R2, R2, R3, RZ, 0x2 ;  /* 0x0000000302027211 */ /* 0x000fe200078f10ff */
[----:B------:R-:W-:Y:S01]  /*01d0*/  ULDC.64 UR42, c[0x0][0x208] ;  /* 0x00008200002a7ab9 */ /* 0x000fe20000000a00 */
[----:B------:R-:W-:Y:S01]  /*01e0*/  ISETP.NE.U32.AND P1, PT, RZ, UR4, PT ;  /* 0x00000004ff007c0c */ /* 0x000fe2000bf25070 */
[----:B------:R-:W-:Y:S01]  /*01f0*/  IMAD.MOV.U32 R8, RZ, RZ, R4 ;  /* 0x000000ffff087224 */ /* 0x000fe200078e0004 */
[----:B------:R-:W-:Y:S01]  /*0200*/  LOP3.LUT R2, R2, 0xfffffffc, RZ, 0xc0, !PT ;  /* 0xfffffffc02027812 */ /* 0x000fe200078ec0ff */
[----:B------:R-:W-:Y:S01]  /*0210*/  IMAD.MOV.U32 R9, RZ, RZ, R5 ;  /* 0x000000ffff097224 */ /* 0x000fe200078e0005 */
[----:B------:R-:W-:-:S03]  /*0220*/  ISETP.NE.AND.EX P2, PT, RZ, UR5, PT, P1 ;  /* 0x00000005ff007c0c */ /* 0x000fc6000bf45310 */
[--C-:B------:R-:W-:Y:S01]  /*0230*/  IMAD.IADD R3, R3, 0x1, -R2.reuse ;  /* 0x0000000103037824 */ /* 0x100fe200078e0a02 */
[----:B------:R-:W-:-:S09]  /*0240*/  PRMT R2, RZ, 0x7610, R2 ;  /* 0x00007610ff027816 */ /* 0x000fd20000000002 */
[----:B------:R-:W-:Y:S05]  /*0250*/  @P2 BRA `(.L_x_2) ;  /* 0x0000000000302947 */ /* 0x000fea0003800000 */
[----:B------:R-:W-:Y:S02]  /*0260*/  ULDC.64 UR6, c[0x0][0x588] ;  /* 0x0001620000067ab9 */ /* 0x000fe40000000a00 */
[----:B------:R-:W-:-:S04]  /*0270*/  ISETP.NE.U32.AND P0, PT, RZ, UR6, PT ;  /* 0x00000006ff007c0c */ /* 0x000fc8000bf05070 */
[----:B------:R-:W-:-:S13]  /*0280*/  ISETP.NE.AND.EX P0, PT, RZ, UR7, PT, P0 ;  /* 0x00000007ff007c0c */ /* 0x000fda000bf05300 */
[----:B------:R-:W-:Y:S05]  /*0290*/  @!P0 BRA `(.L_x_3) ;  /* 0x0000000000108947 */ /* 0x000fea0003800000 */
[----:B------:R-:W2:Y:S02]  /*02a0*/  LDG.E R2, desc[UR42][R8.64] ;  /* 0x0000002a08027981 */ /* 0x000ea4000c1e1900 */
[----:B--2---:R-:W-:Y:S01]  /*02b0*/  FSETP.NEU.AND P3, PT, R2, RZ, PT ;  /* 0x000000ff0200720b */ /* 0x004fe20003f6d000 */
[----:B------:R-:W-:Y:S01]  /*02c0*/  IMAD.MOV.U32 R2, RZ, RZ, 0x1 ;  /* 0x00000001ff027424 */ /* 0x000fe200078e00ff */
[----:B------:R-:W-:Y:S11]  /*02d0*/  BRA `(.L_x_2) ;  /* 0x0000000000107947 */ /* 0x000ff60003800000 */
.L_x_3:
[----:B------:R-:W-:Y:S01]  /*02e0*/  ULDC UR6, c[0x0][0x580] ;  /* 0x0001600000067ab9 */ /* 0x000fe20000000800 */
[----:B------:R-:W-:Y:S01]  /*02f0*/  IMAD.MOV.U32 R2, RZ, RZ, 0x1 ;  /* 0x00000001ff027424 */ /* 0x000fe200078e00ff */
[----:B------:R-:W-:Y:S02]  /*0300*/  FSETP.NEU.AND P3, PT, RZ, UR6, PT ;  /* 0x00000006ff007c0b */ /* 0x000fe4000bf6d000 */
[----:B------:R-:W-:-:S11]  /*0310*/  CS2R R8, SRZ ;  /* 0x0000000000087805 */ /* 0x000fd6000001ff00 */
.L_x_2:
[----:B------:R-:W-:Y:S01]  /*0320*/  ISETP.NE.U32.AND P0, PT, R8, RZ, PT ;  /* 0x000000ff0800720c */ /* 0x000fe20003f05070 */
[----:B------:R-:W-:Y:S01]  /*0330*/  IMAD.MOV.U32 R6, RZ, RZ, 0x1 ;  /* 0x00000001ff067424 */ /* 0x000fe200078e00ff */
[----:B------:R-:W-:Y:S02]  /*0340*/  ISETP.NE.AND.EX P1, PT, RZ, UR5, PT, P1 ;  /* 0x00000005ff007c0c */ /* 0x000fe4000bf25310 */
[----:B------:R-:W-:-:S13]  /*0350*/  ISETP.NE.AND.EX P0, PT, R9, RZ, PT, P0 ;  /* 0x000000ff0900720c */ /* 0x000fda0003f05300 */
[----:B------:R-:W-:Y:S05]  /*0360*/  @P0 BRA P1, `(.L_x_4) ;  /* 0x0000000000300947 */ /* 0x000fea0000800000 */
[----:B------:R-:W-:Y:S02]  /*0370*/  ISETP.NE.U32.AND P1, PT, RZ, UR4, PT ;  /* 0x00000004ff007c0c */ /* 0x000fe4000bf25070 */
[----:B------:R-:W-:Y:S02]  /*0380*/  ISETP.NE.U32.AND P0, PT, R8, RZ, PT ;  /* 0x000000ff0800720c */ /* 0x000fe40003f05070 */
[----:B------:R-:W-:Y:S02]  /*0390*/  ISETP.NE.AND.EX P1, PT, RZ, UR5, PT, P1 ;  /* 0x00000005ff007c0c */ /* 0x000fe4000bf25310 */
[----:B------:R-:W-:Y:S02]  /*03a0*/  PRMT R2, R2, 0x9910, RZ ;  /* 0x0000991002027816 */ /* 0x000fe400000000ff */
[----:B------:R-:W-:Y:S02]  /*03b0*/  ISETP.NE.AND.EX P0, PT, R9, RZ, PT, P0 ;  /* 0x000000ff0900720c */ /* 0x000fe40003f05300 */
[----:B------:R-:W-:-:S02]  /*03c0*/  ISETP.NE.AND P4, PT, R2, RZ, PT ;  /* 0x000000ff0200720c */ /* 0x000fc40003f85270 */
[----:B------:R-:W-:Y:S02]  /*03d0*/  SEL R9, RZ, 0xffffffff, P3 ;  /* 0xffffffffff097807 */ /* 0x000fe40001800000 */
[----:B------:R-:W-:-:S04]  /*03e0*/  SEL R2, RZ, 0xffffffff, P0 ;  /* 0xffffffffff027807 */ /* 0x000fc80000000000 */
[----:B------:R-:W-:-:S04]  /*03f0*/  @P1 SEL R9, R2, R9, !P4 ;  /* 0x0000000902091207 */ /* 0x000fc80006000000 */
[----:B------:R-:W-:-:S04]  /*0400*/  LOP3.LUT R9, R9, 0x1, RZ, 0xc0, !PT ;  /* 0x0000000109097812 */ /* 0x000fc800078ec0ff */
[----:B------:R-:W-:-:S04]  /*0410*/  ISETP.NE.U32.AND P0, PT, R9, 0x1, PT ;  /* 0x000000010900780c */ /* 0x000fc80003f05070 */
[----:B------:R-:W-:-:S09]  /*0420*/  SEL R6, RZ, 0x1, !P0 ;  /* 0x00000001ff067807 */ /* 0x000fd20004000000 */
.L_x_4:
[----:B------:R-:W1:Y:S02]  /*0430*/  SHFL.IDX PT, R2, R0, RZ, 0x1f ;  /* 0x00001fff00027589 */ /* 0x000e6400000e0000 */
[----:B-1----:R-:W-:-:S13]  /*0440*/  ISETP.NE.AND P0, PT, R2, RZ, PT ;  /* 0x000000ff0200720c */ /* 0x002fda0003f05270 */
[----:B------:R-:W-:Y:S05]  /*0450*/  @P0 BRA `(.L_x_5) ;  /* 0x0000000000940947 */ /* 0x000fea0003800000 */
[----:B------:R-:W-:Y:S01]  /*0460*/  ELECT P0, URZ, PT ;  /* 0x00000000003f782f */ /* 0x000fe20003800000 */
[----:B------:R-:W-:-:S12]  /*0470*/  BSSY B0, `(.L_x_5) ;  /* 0x0000023000007945 */ /* 0x000fd80003800000 */
[----:B------:R-:W-:Y:S05]  /*0480*/  @!P0 BRA `(.L_x_6) ;  /* 0x0000000000848947 */ /* 0x000fea0003800000 */
[----:B------:R-:W1:Y:S01]  /*0490*/  S2UR UR8, SR_CgaCtaId ;  /* 0x00000000000879c3 */ /* 0x000e620000008800 */
[----:B------:R-:W-:Y:S01]  /*04a0*/  UMOV UR4, 0x400 ;  /* 0x0000040000047882 */ /* 0x000fe20000000000 */
[----:B------:R-:W-:Y:S01]  /*04b0*/  UMOV UR5, 0x1 ;  /* 0x0000000100057882 */ /* 0x000fe20000000000 */
[----:B------:R-:W-:Y:S02]  /*04c0*/  UMOV UR6, 0x4 ;  /* 0x0000000400067882 */ /* 0x000fe40000000000 */
[----:B------:R-:W-:-:S04]  /*04d0*/  UIADD3 UR6, -UR6, 0x100000, URZ ;  /* 0x0010000006067890 */ /* 0x000fc8000fffe13f */
[----:B------:R-:W-:Y:S02]  /*04e0*/  USHF.L.U32 UR7, UR6, 0xb, URZ ;  /* 0x0000000b06077899 */ /* 0x000fe4000800063f */
[----:B------:R-:W-:Y:S02]  /*04f0*/  USHF.L.U32 UR6, UR6, 0x1, URZ ;  /* 0x0000000106067899 */ /* 0x000fe4000800063f */
[----:B-1----:R-:W-:Y:S02]  /*0500*/  ULEA UR8, UR8, UR4, 0x18 ;  /* 0x0000000408087291 */ /* 0x002fe4000f8ec03f */
[----:B------:R-:W-:-:S04]  /*0510*/  UIADD3 UR4, -UR5, 0x100000, URZ ;  /* 0x0010000005047890 */ /* 0x000fc8000fffe13f */
[----:B------:R-:W-:Y:S02]  /*0520*/  USHF.L.U32 UR5, UR4, 0xb, URZ ;  /* 0x0000000b04057899 */ /* 0x000fe4000800063f */
[----:B------:R-:W-:Y:S01]  /*0530*/  USHF.L.U32 UR4, UR4, 0x1, URZ ;  /* 0x0000000104047899 */ /* 0x000fe2000800063f */
[----:B------:R-:W1:Y:S11]  /*0540*/  FENCE.VIEW.ASYNC.S ;  /* 0x00000000000073c6 */ /* 0x000e760000000000 */
[----:B-1----:R1:W2:Y:S01]  /*0550*/  SYNCS.EXCH.64 URZ, [UR8], UR4 ;  /* 0x00000004083f75b2 */ /* 0x0022a20008000100 */
[----:B------:R1:W3:Y:S01]  /*0560*/  SYNCS.EXCH.64 URZ, [UR8+0x50], UR6 ;  /* 0x00005006083f75b2 */ /* 0x0002e20008000100 */
[----:B------:R1:W4:Y:S01]  /*0570*/  SYNCS.EXCH.64 URZ, [UR8+0x8], UR4 ;  /* 0x00000804083f75b2 */ /* 0x0003220008000100 */
[----:B------:R1:W1:Y:S01]  /*0580*/  SYNCS.EXCH.64 URZ, [UR8+0x58], UR6 ;  /* 0x00005806083f75b2 */ /* 0x0002620008000100 */
        /* <DEDUP_REMOVED lines=16> */
[----:B------:R-:W-:Y:S01]  /*0690*/  NOP ;  /* 0x0000000000007918 */ /* 0x000fe20000000000 */
.L_x_6:
[----:B-1----:R-:W-:Y:S05]  /*06a0*/  BSYNC B0 ;  /* 0x0000000000007941 */ /* 0x002fea0003800000 */
.L_x_5:
[----:B------:R-:W1:Y:S01]  /*06b0*/  S2UR UR9, SR_CTAID.X ;  /* 0x00000000000979c3 */ /* 0x000e620000002500 */
[----:B------:R-:W5:Y:S01]  /*06c0*/  S2R R8, SR_CTAID.Y ;  /* 0x0000000000087919 */ /* 0x000f620000002600 */
[----:B------:R-:W-:Y:S01]  /*06d0*/  ULDC UR4, c[0x0][0x150] ;  /* 0x0000540000047ab9 */ /* 0x000fe20000000800 */
[----:B------:R-:W-:Y:S01]  /*06e0*/  NOP ;  /* 0x0000000000007918 */ /* 0x000fe20000000000 */
[----:B------:R-:W2:Y:S04]  /*06f0*/  SHFL.IDX PT, R11, R0, RZ, 0x1f ;  /* 0x00001fff000b7589 */ /* 0x000ea800000e0000 */
[----:B------:R-:W3:Y:S01]  /*0700*/  LDC R13, c[0x0][0x144] ;  /* 0x00005100ff0d7b82 */ /* 0x000ee20000000800 */
[----:B-1----:R-:W-:-:S05]  /*0710*/  I2FP.F32.U32 R10, UR9 ;  /* 0x00000009000a7c45 */ /* 0x002fca0008201000 */
[----:B------:R-:W-:Y:S01]  /*0720*/  FMUL R12, R10, UR4 ;  /* 0x000000040a0c7c20 */ /* 0x000fe20008400000 */
[----:B--2---:R-:W-:Y:S01]  /*0730*/  ISETP.NE.AND P0, PT, R11, RZ, PT ;  /* 0x000000ff0b00720c */ /* 0x004fe20003f05270 */
[----:B------:R-:W-:Y:S01]  /*0740*/  ULDC UR4, c[0x0][0x154] ;  /* 0x0000550000047ab9 */ /* 0x000fe20000000800 */
[----:B------:R-:W-:Y:S02]  /*0750*/  SHF.R.S32.HI R11, RZ, 0x1f, R18 ;  /* 0x0000001fff0b7819 */ /* 0x000fe40000011412 */
[----:B-----5:R-:W-:Y:S01]  /*0760*/  I2FP.F32.U32 R14, R8 ;  /* 0x00000008000e7245 */ /* 0x020fe20000201000 */
[----:B------:R-:W1:Y:S01]  /*0770*/  F2I.U32.TRUNC.NTZ R12, R12 ;  /* 0x0000000c000c7305 */ /* 0x000e62000020f000 */
[----:B------:R-:W-:-:S03]  /*0780*/  LEA.HI R11, R11, R18, RZ, 0x7 ;  /* 0x000000120b0b7211 */ /* 0x000fc600078f38ff */
[----:B------:R-:W-:Y:S01]  /*0790*/  FMUL R16, R14, UR4 ;  /* 0x000000040e107c20 */ /* 0x000fe20008400000 */
[----:B-1----:R-:W-:-:S05]  /*07a0*/  IADD3 R10, -R12, RZ, RZ ;  /* 0x000000ff0c0a7210 */ /* 0x002fca0007ffe1ff */
[----:B---3--:R-:W-:Y:S01]  /*07b0*/  IMAD R10, R13, R10, UR9 ;  /* 0x000000090d0a7e24 */ /* 0x008fe2000f8e020a */
[----:B------:R-:W-:Y:S06]  /*07c0*/  @P0 BRA `(.L_x_7) ;  /* 0x0000000000580947 */ /* 0x000fec0003800000 */
[----:B------:R-:W1:Y:S01]  /*07d0*/  S2UR UR5, SR_CgaCtaId ;  /* 0x00000000000579c3 */ /* 0x000e620000008800 */
[----:B------:R-:W-:Y:S01]  /*07e0*/  UMOV UR4, 0x400 ;  /* 0x0000040000047882 */ /* 0x000fe20000000000 */
[----:B------:R-:W-:Y:S01]  /*07f0*/  UMOV UR6, 0x20 ;  /* 0x0000002000067882 */ /* 0x000fe20000000000 */
[----:B------:R-:W-:Y:S01]  /*0800*/  UMOV UR7, 0x100 ;  /* 0x0000010000077882 */ /* 0x000fe20000000000 */
[----:B------:R-:W-:Y:S01]  /*0810*/  ELECT P0, URZ, PT ;  /* 0x00000000003f782f */ /* 0x000fe20003800000 */
[----:B-1----:R-:W-:Y:S02]  /*0820*/  ULEA UR8, UR5, UR4, 0x18 ;  /* 0x0000000405087291 */ /* 0x002fe4000f8ec03f */
[----:B------:R-:W-:-:S04]  /*0830*/  UIADD3 UR4, -UR6, 0x100000, URZ ;  /* 0x0010000006047890 */ /* 0x000fc8000fffe13f */
[----:B------:R-:W-:Y:S02]  /*0840*/  USHF.L.U32 UR5, UR4, 0xb, URZ ;  /* 0x0000000b04057899 */ /* 0x000fe4000800063f */
[----:B------:R-:W-:Y:S02]  /*0850*/  USHF.L.U32 UR4, UR4, 0x1, URZ ;  /* 0x0000000104047899 */ /* 0x000fe4000800063f */
[----:B------:R-:W-:-:S04]  /*0860*/  UIADD3 UR6, -UR7, 0x100000, URZ ;  /* 0x0010000007067890 */ /* 0x000fc8000fffe13f */
[----:B------:R-:W-:Y:S02]  /*0870*/  USHF.L.U32 UR7, UR6, 0xb, URZ ;  /* 0x0000000b06077899 */ /* 0x000fe4000800063f */
[----:B------:R-:W-:Y:S01]  /*0880*/  USHF.L.U32 UR6, UR6, 0x1, URZ ;  /* 0x0000000106067899 */ /* 0x000fe2000800063f */
[----:B------:R-:W1:Y:S03]  /*0890*/  FENCE.VIEW.ASYNC.S ;  /* 0x00000000000073c6 */ /* 0x000e660000000000 */
[----:B-1----:R1:W2:Y:S08]  /*08a0*/  SYNCS.EXCH.64 URZ, [UR8+0xa0], UR4 ;  /* 0x0000a004083f75b2 */ /* 0x0022b00008000100 */
[----:B------:R1:W3:Y:S01]  /*08b0*/  SYNCS.EXCH.64 URZ, [UR8+0xc0], UR6 ;  /* 0x0000c006083f75b2 */ /* 0x0002e20008000100 */
[----:B------:R1:W1:Y:S01]  /*08c0*/  SYNCS.EXCH.64 URZ, [UR8+0xa8], UR4 ;  /* 0x0000a804083f75b2 */ /* 0x0002620008000100 */
[----:B------:R1:W1:Y:S01]  /*08d0*/  SYNCS.EXCH.64 URZ, [UR8+0xc8], UR6 ;  /* 0x0000c806083f75b2 */ /* 0x0002620008000100 */
[----:B------:R1:W1:Y:S01]  /*08e0*/  SYNCS.EXCH.64 URZ, [UR8+0xb0], UR4 ;  /* 0x0000b004083f75b2 */ /* 0x0002620008000100 */
[----:B------:R1:W1:Y:S01]  /*08f0*/  SYNCS.EXCH.64 URZ, [UR8+0xd0], UR6 ;  /* 0x0000d006083f75b2 */ /* 0x0002620008000100 */
[----:B------:R1:W1:Y:S01]  /*0900*/  SYNCS.EXCH.64 URZ, [UR8+0xb8], UR4 ;  /* 0x0000b804083f75b2 */ /* 0x0002620008000100 */
[----:B------:R1:W1:Y:S01]  /*0910*/  SYNCS.EXCH.64 URZ, [UR8+0xd8], UR6 ;  /* 0x0000d806083f75b2 */ /* 0x0002620008000100 */
[----:B------:R-:W-:Y:S01]  /*0920*/  NOP ;  /* 0x0000000000007918 */ /* 0x000fe20000000000 */
.L_x_7:
[----:B------:R-:W-:Y:S01]  /*0930*/  LOP3.LUT R11, R11, 0xffffff80, RZ, 0xc0, !PT ;  /* 0xffffff800b0b7812 */ /* 0x000fe200078ec0ff */
[----:B------:R-:W5:Y:S01]  /*0940*/  SHFL.IDX PT, R0, R0, RZ, 0x1f ;  /* 0x00001fff00007589 */ /* 0x000f6200000e0000 */
[----:B------:R-:W-:Y:S02]  /*0950*/  SHF.R.S32.HI R15, RZ, 0x1f, R2 ;  /* 0x0000001fff0f7819 */ /* 0x000fe40000011402 */
[----:B------:R-:W-:Y:S01]  /*0960*/  ELECT P0, URZ, PT ;  /* 0x00000000003f782f */ /* 0x000fe20003800000 */
[----:B------:R-:W4:Y:S01]  /*0970*/  F2I.U32.TRUNC.NTZ R16, R16 ;  /* 0x0000001000107305 */ /* 0x000f22000020f000 */
[----:B------:R-:W-:Y:S01]  /*0980*/  IMAD.IADD R12, R18, 0x1, -R11 ;  /* 0x00000001120c7824 */ /* 0x000fe200078e0a0b */
[----:B------:R-:W-:Y:S01]  /*0990*/  LEA.HI R15, R15, R2, RZ, 0x2 ;  /* 0x000000020f0f7211 */ /* 0x000fe200078f10ff */
[----:B-1----:R-:W-:Y:S01]  /*09a0*/  UMOV UR4, 0x20 ;  /* 0x0000002000047882 */ /* 0x002fe20000000000 */
[----:B------:R-:W-:Y:S01]  /*09b0*/  ISETP.NE.AND P4, PT, R3, RZ, PT ;  /* 0x000000ff0300720c */ /* 0x000fe20003f85270 */
[----:B------:R-:W-:Y:S01]  /*09c0*/  IMAD.MOV.U32 R22, RZ, RZ, 0x1 ;  /* 0x00000001ff167424 */ /* 0x000fe200078e00ff */
[----:B------:R-:W-:Y:S01]  /*09d0*/  SHF.R.S32.HI R11, RZ, 0x1f, R12 ;  /* 0x0000001fff0b7819 */ /* 0x000fe2000001140c */
[----:B------:R-:W-:Y:S01]  /*09e0*/  NOP ;  /* 0x0000000000007918 */ /* 0x000fe20000000000 */
[----:B------:R-:W-:Y:S01]  /*09f0*/  LOP3.LUT R15, R15, 0x3ffffffc, RZ, 0xc0, !PT ;  /* 0x3ffffffc0f0f7812 */ /* 0x000fe200078ec0ff */
[----:B------:R-:W-:Y:S01]  /*0a00*/  UMOV UR37, 0x1 ;  /* 0x0000000100257882 */ /* 0x000fe20000000000 */
[----:B------:R-:W-:-:S02]  /*0a10*/  LEA.HI R11, R11, R12, RZ, 0x3 ;  /* 0x0000000c0b0b7211 */ /* 0x000fc400078f18ff */
[----:B------:R-:W-:Y:S01]  /*0a20*/  ISETP.NE.AND P5, PT, R7, RZ, PT ;  /* 0x000000ff0700720c */ /* 0x000fe20003fa5270 */
[----:B------:R-:W-:Y:S01]  /*0a30*/  IMAD.IADD R15, R2, 0x1, -R15 ;  /* 0x00000001020f7824 */ /* 0x000fe200078e0a0f */
[--C-:B------:R-:W-:Y:S01]  /*0a40*/  SHF.R.S32.HI R13, RZ, 0x3, R11.reuse ;  /* 0x00000003ff0d7819 */ /* 0x100fe2000001140b */
[----:B------:R-:W1:Y:S01]  /*0a50*/  LDC R2, c[0x0][0x140] ;  /* 0x00005000ff027b82 */ /* 0x000e620000000800 */
[----:B------:R-:W-:Y:S02]  /*0a60*/  SHF.R.S32.HI R14, RZ, 0x1f, R11 ;  /* 0x0000001fff0e7819 */ /* 0x000fe4000001140b */
[----:B----4-:R-:W-:Y:S02]  /*0a70*/  IADD3 R24, -R16, RZ, RZ ;  /* 0x000000ff10187210 */ /* 0x010fe40007ffe1ff */
[----:B------:R-:W-:Y:S02]  /*0a80*/  LEA.HI R14, R14, R13, RZ, 0x2 ;  /* 0x0000000d0e0e7211 */ /* 0x000fe400078f10ff */
[----:B-----5:R-:W-:Y:S01]  /*0a90*/  ISETP.NE.OR P0, PT, R0, RZ, !P0 ;  /* 0x000000ff0000720c */ /* 0x020fe20004705670 */
[----:B------:R-:W4:Y:S01]  /*0aa0*/  LDC R11, c[0x0][0x148] ;  /* 0x00005200ff0b7b82 */ /* 0x000f220000000800 */
[----:B------:R-:W-:-:S05]  /*0ab0*/  LOP3.LUT R14, R14, 0xfffffffc, RZ, 0xc0, !PT ;  /* 0xfffffffc0e0e7812 */ /* 0x000fca00078ec0ff */
[----:B------:R-:W-:-:S04]  /*0ac0*/  IMAD.IADD R14, R13, 0x1, -R14 ;  /* 0x000000010d0e7824 */ /* 0x000fc800078e0a0e */
[----:B------:R-:W-:Y:S02]  /*0ad0*/  IMAD R14, R15, 0x4, R14 ;  /* 0x000000040f0e7824 */ /* 0x000fe400078e020e */
[----:B------:R-:W-:Y:S01]  /*0ae0*/  VOTEU.ALL UP0, P0 ;  /* 0x00000000003f7886 */ /* 0x000fe20000000000 */
[----:B------:R-:W-:Y:S01]  /*0af0*/  VOTEU.ALL UP1, P0 ;  /* 0x00000000003f7886 */ /* 0x000fe20000020000 */
[C---:B------:R-:W-:Y:S01]  /*0b00*/  IMAD.SHL.U32 R23, R14.reuse, 0x4, RZ ;  /* 0x000000040e177824 */ /* 0x040fe200078e00ff */
[----:B------:R-:W-:Y:S02]  /*0b10*/  LEA.HI R0, R14, R14, RZ, 0x1 ;  /* 0x0000000e0e007211 */ /* 0x000fe400078f08ff */
[----:B------:R-:W5:Y:S01]  /*0b20*/  @!UP0 S2UR UR7, SR_CgaCtaId ;  /* 0x00000000000789c3 */ /* 0x000f620000008800 */
[----:B------:R-:W-:Y:S01]  /*0b30*/  @!UP0 UMOV UR6, 0x400 ;  /* 0x0000040000068882 */ /* 0x000fe20000000000 */
[----:B------:R-:W-:Y:S01]  /*0b40*/  LOP3.LUT R13, R0, 0xfffffffe, RZ, 0xc0, !PT ;  /* 0xfffffffe000d7812 */ /* 0x000fe200078ec0ff */
[----:B------:R-:W-:-:S04]  /*0b50*/  @!UP0 UIADD3 UR4, -UR4, 0x100000, URZ ;  /* 0x0010000004048890 */ /* 0x000fc8000fffe13f */
[----:B------:R-:W-:Y:S02]  /*0b60*/  @!UP0 USHF.L.U32 UR5, UR4, 0xb, URZ ;  /* 0x0000000b04058899 */ /* 0x000fe4000800063f */
[----:B------:R-:W-:Y:S01]  /*0b70*/  @!UP0 USHF.L.U32 UR4, UR4, 0x1, URZ ;  /* 0x0000000104048899 */ /* 0x000fe2000800063f */
[----:B------:R-:W-:Y:S02]  /*0b80*/  LOP3.LUT R23, R14, 0xc, R23, 0x78, !PT ;  /* 0x0000000c0e177812 */ /* 0x000fe400078e7817 */
[----:B-1----:R-:W-:Y:S01]  /*0b90*/  ISETP.EQ.U32.AND P3, PT, R2, 0x1, PT ;  /* 0x000000010200780c */ /* 0x002fe20003f62070 */
[----:B------:R-:W-:Y:S02]  /*0ba0*/  IMAD.IADD R13, R14, 0x1, -R13 ;  /* 0x000000010e0d7824 */ /* 0x000fe400078e0a0d */
[----:B------:R-:W-:-:S03]  /*0bb0*/  VIADD R14, R7, 0xffffffff ;  /* 0xffffffff070e7836 */ /* 0x000fc60000000000 */
[----:B------:R-:W-:Y:S01]  /*0bc0*/  ISETP.NE.AND P1, PT, R13, R10, PT ;  /* 0x0000000a0d00720c */ /* 0x000fe20003f25270 */
[----:B----4-:R-:W-:Y:S01]  /*0bd0*/  IMAD R13, R11, R24, R8 ;  /* 0x000000180b0d7224 */ /* 0x010fe200078e0208 */
[----:B-----5:R-:W-:-:S11]  /*0be0*/  @!UP0 ULEA UR6, UR7, UR6, 0x18 ;  /* 0x0000000607068291 */ /* 0x020fd6000f8ec03f */
[C---:B------:R-:W-:Y:S01]  /*0bf0*/  @P1 LEA.HI R0, R23.reuse, R23, RZ, 0x1 ;  /* 0x0000001717001211 */ /* 0x040fe200078f08ff */
[----:B------:R-:W-:Y:S01]  /*0c00*/  VOTEU.ALL UP0, P0 ;  /* 0x00000000003f7886 */ /* 0x000fe20000000000 */
[----:B------:R-:W-:Y:S02]  /*0c10*/  LOP3.LUT P0, RZ, R12, 0x7, RZ, 0xc0, !PT ;  /* 0x000000070cff7812 */ /* 0x000fe4000780c0ff */
[----:B------:R-:W-:Y:S02]  /*0c20*/  @P1 SHF.R.S32.HI R0, RZ, 0x1, R0 ;  /* 0x00000001ff001819 */ /* 0x000fe40000011400 */
[----:B------:R-:W-:Y:S02]  /*0c30*/  ISETP.LT.U32.AND P0, PT, R23, 0x2, !P0 ;  /* 0x000000021700780c */ /* 0x000fe40004701070 */
[----:B------:R-:W-:Y:S01]  /*0c40*/  @P1 ISETP.NE.AND P6, PT, R0, R13, PT ;  /* 0x0000000d0000120c */ /* 0x000fe20003fc5270 */
[----:B------:R-:W1:Y:S02]  /*0c50*/  FENCE.VIEW.ASYNC.S ;  /* 0x00000000000073c6 */ /* 0x000e640000000000 */
[----:B-1----:R1:W4:Y:S01]  /*0c60*/  @!UP0 SYNCS.EXCH.64 URZ, [UR6+0xe0], UR4 ;  /* 0x0000e004063f85b2 */ /* 0x0023220008000100 */
[----:B------:R-:W-:-:S02]  /*0c70*/  @P1 SEL R22, RZ, 0x1, P6 ;  /* 0x00000001ff161807 */ /* 0x000fc40003000000 */
[C---:B------:R-:W-:Y:S02]  /*0c80*/  ISETP.EQ.OR P1, PT, R3.reuse, 0x3, !P4 ;  /* 0x000000030300780c */ /* 0x040fe40006722670 */
[----:B------:R-:W-:Y:S02]  /*0c90*/  ISETP.EQ.AND P6, PT, R3, 0x2, !P5 ;  /* 0x000000020300780c */ /* 0x000fe40006fc2270 */
[----:B------:R-:W-:Y:S02]  /*0ca0*/  ISETP.EQ.AND P1, PT, R7, RZ, P1 ;  /* 0x000000ff0700720c */ /* 0x000fe40000f22270 */
[----:B------:R-:W-:Y:S02]  /*0cb0*/  SEL R7, RZ, 0x1, !P0 ;  /* 0x00000001ff077807 */ /* 0x000fe40004000000 */
[----:B------:R-:W-:Y:S02]  /*0cc0*/  ISETP.GE.U32.AND P0, PT, R14, 0x2, PT ;  /* 0x000000020e00780c */ /* 0x000fe40003f06070 */
[----:B------:R-:W-:-:S02]  /*0cd0*/  SEL R0, RZ, 0x1, !P6 ;  /* 0x00000001ff007807 */ /* 0x000fc40007000000 */
[----:B------:R-:W-:Y:S01]  /*0ce0*/  SEL R19, RZ, 0x1, !P1 ;  /* 0x00000001ff137807 */ /* 0x000fe20004800000 */
[----:B------:R1:W1:Y:S01]  /*0cf0*/  @!UP1 SYNCS.EXCH.64 URZ, [UR6+0xe8], UR4 ;  /* 0x0000e804063f95b2 */ /* 0x0002620008000100 */
[----:B------:R-:W-:Y:S01]  /*0d00*/  LOP3.LUT R22, R22, R7, RZ, 0xc0, !PT ;  /* 0x0000000716167212 */ /* 0x000fe200078ec0ff */
[----:B------:R-:W-:Y:S01]  /*0d10*/  NOP ;  /* 0x0000000000007918 */ /* 0x000fe20000000000 */
[----:B------:R-:W-:Y:S02]  /*0d20*/  SEL R0, R0, 0x2, P0 ;  /* 0x0000000200007807 */ /* 0x000fe40000000000 */
[----:B------:R-:W-:Y:S01]  /*0d30*/  SEL R19, R19, 0x2, P0 ;  /* 0x0000000213137807 */ /* 0x000fe20000000000 */
[----:B------:R-:W-:Y:S06]  /*0d40*/  @!P3 BRA `(.L_x_8) ;  /* 0x000000000008b947 */ /* 0x000fec0003800000 */
[----:B-1234-:R-:W-:Y:S01]  /*0d50*/  UCGABAR_ARV ;  /* 0x00000000000079c7 */ /* 0x01efe20008000000 */
[----:B------:R-:W-:Y:S05]  /*0d60*/  BRA `(.L_x_9) ;  /* 0x0000000000047947 */ /* 0x000fea0003800000 */
.L_x_8:
[----:B-1234-:R-:W-:Y:S01]  /*0d70*/  NOP ;  /* 0x0000000000007918 */ /* 0x01efe20000000000 */
.L_x_9:
[----:B------:R-:W1:Y:S01]  /*0d80*/  LDC R2, c[0x0][0x904] ;  /* 0x00024100ff027b82 */ /* 0x000e620000000800 */
[----:B------:R-:W-:Y:S02]  /*0d90*/  IMAD.U32 R12, RZ, RZ, UR9 ;  /* 0x00000009ff0c7e24 */ /* 0x000fe4000f8e00ff */
[----:B------:R-:W-:Y:S01]  /*0da0*/  IMAD.MOV.U32 R13, RZ, RZ, RZ ;  /* 0x000000ffff0d7224 */ /* 0x000fe200078e00ff */
[----:B-1----:R-:W-:-:S04]  /*0db0*/  ISETP.NE.AND P1, PT, R2, 0x1, PT ;  /* 0x000000010200780c */ /* 0x002fc80003f25270 */
[----:B------:R-:W-:-:S09]  /*0dc0*/  P2R R7, PR, RZ, 0x2 ;  /* 0x00000002ff077803 */ /* 0x000fd20000000000 */
[----:B------:R-:W1:Y:S01]  /*0dd0*/  @P1 LDC R17, c[0x0][0x10] ;  /* 0x00000400ff111b82 */ /* 0x000e620000000800 */
[----:B------:R-:W-:Y:S02]  /*0de0*/  @P1 IMAD.MOV.U32 R9, RZ, RZ, RZ ;  /* 0x000000ffff091224 */ /* 0x000fe400078e00ff */
[----:B------:R-:W-:-:S05]  /*0df0*/  @P1 IMAD.MOV.U32 R15, RZ, RZ, RZ ;  /* 0x000000ffff0f1224 */ /* 0x000fca00078e00ff */
[----:B------:R-:W2:Y:S01]  /*0e00*/  @!P1 LDC R7, c[0x0][0xc] ;  /* 0x00000300ff079b82 */ /* 0x000ea20000000800 */
[----:B------:R-:W-:Y:S01]  /*0e10*/  ULDC UR4, c[0x0][0xc] ;  /* 0x0000030000047ab9 */ /* 0x000fe20000000800 */
[----:B------:R-:W-:Y:S01]  /*0e20*/  ULDC UR5, c[0x0][0x10] ;  /* 0x0000040000057ab9 */ /* 0x000fe20000000800 */
[----:B------:R-:W-:Y:S01]  /*0e30*/  ULDC UR6, c[0x0][0x14] ;  /* 0x0000050000067ab9 */ /* 0x000fe20000000800 */
[----:B------:R-:W-:-:S04]  /*0e40*/  UIMAD.WIDE.U32 UR4, UR4, UR5, URZ ;  /* 0x00000005040472a5 */ /* 0x000fc8000f8e003f */
[----:B------:R-:W-:Y:S02]  /*0e50*/  UIMAD.WIDE.U32 UR40, UR4, UR6, URZ ;  /* 0x00000006042872a5 */ /* 0x000fe4000f8e003f */
[----:B------:R-:W-:-:S04]  /*0e60*/  UIMAD UR38, UR5, UR6, URZ ;  /* 0x00000006052672a4 */ /* 0x000fc8000f8e023f */
[----:B------:R-:W-:Y:S01]  /*0e70*/  UIADD3 UR38, UR41, UR38, URZ ;  /* 0x0000002629267290 */ /* 0x000fe2000fffe03f */
[----:B-1----:R-:W-:-:S05]  /*0e80*/  @P1 IMAD.WIDE.U32 R16, R17, UR9, R8 ;  /* 0x0000000911101c25 */ /* 0x002fca000f8e0008 */
[----:B------:R-:W-:Y:S01]  /*0e90*/  @P1 IADD3 R17, R17, R15, RZ ;  /* 0x0000000f11111210 */ /* 0x000fe20007ffe0ff */
[----:B--2---:R-:W-:-:S04]  /*0ea0*/  @!P1 IMAD.WIDE.U32 R12, R8, R7, R12 ;  /* 0x00000007080c9225 */ /* 0x004fc800078e000c */
[----:B------:R-:W-:Y:S02]  /*0eb0*/  @!P1 IMAD.MOV.U32 R16, RZ, RZ, R12 ;  /* 0x000000ffff109224 */ /* 0x000fe400078e000c */
[----:B------:R-:W-:Y:S01]  /*0ec0*/  @!P1 IMAD.MOV.U32 R17, RZ, RZ, R13 ;  /* 0x000000ffff119224 */ /* 0x000fe200078e000d */
[----:B------:R-:W-:Y:S06]  /*0ed0*/  @!P3 BRA `(.L_x_10) ;  /* 0x00000000000cb947 */ /* 0x000fec0003800000 */
[----:B------:R-:W-:Y:S01]  /*0ee0*/  UCGABAR_WAIT ;  /* 0x0000000000007dc7 */ /* 0x000fe20008000000 */
[----:B------:R-:W-:Y:S01]  /*0ef0*/  CCTL.IVALL ;  /* 0x00000000ff00798f */ /* 0x000fe20002000000 */
[----:B------:R-:W-:Y:S05]  /*0f00*/  BRA `(.L_x_11) ;  /* 0x0000000000047947 */ /* 0x000fea0003800000 */
.L_x_10:
[----:B------:R-:W-:Y:S06]  /*0f10*/  BAR.SYNC.DEFER_BLOCKING 0x0 ;  /* 0x0000000000007b1d */ /* 0x000fec0000010000 */
.L_x_11:
[----:B------:R-:W1:Y:S01]  /*0f20*/  S2UR UR36, SR_CgaCtaId ;  /* 0x00000000002479c3 */ /* 0x000e620000008800 */
[----:B------:R-:W-:Y:S05]  /*0f30*/  @!P5 BRA `(.L_x_12) ;  /* 0x0000005c00c0d947 */ /* 0x000fea0003800000 */
[----:B------:R-:W-:-:S13]  /*0f40*/  ISETP.GT.U32.AND P0, PT, R14, 0x1, PT ;  /* 0x000000010e00780c */ /* 0x000fda0003f04070 */
[----:B-1----:R-:W-:Y:S05]  /*0f50*/  @P0 EXIT ;  /* 0x000000000000094d */ /* 0x002fea0003800000 */
[----:B------:R-:W-:Y:S01]  /*0f60*/  ULDC.64 UR4, c[0x0][0x8f8] ;  /* 0x00023e0000047ab9 */ /* 0x000fe20000000a00 */
[----:B------:R-:W-:Y:S01]  /*0f70*/  UMOV UR47, 0xffffffff ;  /* 0xffffffff002f7882 */ /* 0x000fe20000000000 */
[----:B------:R-:W-:Y:S01]  /*0f80*/  ISETP.GE.U32.AND P0, PT, R16, UR4, PT ;  /* 0x0000000410007c0c */ /* 0x000fe2000bf06070 */
[----:B------:R-:W-:Y:S01]  /*0f90*/  IMAD.MOV.U32 R89, RZ, RZ, -0x1 ;  /* 0xffffffffff597424 */ /* 0x000fe200078e00ff */
[----:B------:R-:W-:Y:S01]  /*0fa0*/  PRMT R90, RZ, 0x7610, R90 ;  /* 0x00007610ff5a7816 */ /* 0x000fe2000000005a */
[----:B------:R-:W-:Y:S01]  /*0fb0*/  IMAD.MOV.U32 R88, RZ, RZ, -0x1 ;  /* 0xffffffffff587424 */ /* 0x000fe200078e00ff */
[----:B------:R-:W-:Y:S02]  /*0fc0*/  ISETP.GE.U32.AND.EX P0, PT, R17, UR5, PT, P0 ;  /* 0x0000000511007c0c */ /* 0x000fe4000bf06100 */
[----:B------:R-:W-:-:S11]  /*0fd0*/  PRMT R3, RZ, 0x7610, R3 ;  /* 0x00007610ff037816 */ /* 0x000fd60000000003 */
[----:B------:R-:W-:Y:S05]  /*0fe0*/  @P0 BRA `(.L_x_13) ;  /* 0x0000000400280947 */ /* 0x000fea0003800000 */
[----:B------:R-:W1:Y:S01]  /*0ff0*/  LDC.64 R20, c[0x0][0x8d0] ;  /* 0x00023400ff147b82 */ /* 0x000e620000000a00 */
[----:B------:R-:W-:Y:S02]  /*1000*/  IMAD.MOV.U32 R4, RZ, RZ, R16 ;  /* 0x000000ffff047224 */ /* 0x000fe400078e0010 */
[----:B------:R-:W-:-:S05]  /*1010*/  IMAD.MOV.U32 R5, RZ, RZ, R17 ;  /* 0x000000ffff057224 */ /* 0x000fca00078e0011 */
[----:B------:R-:W2:Y:S08]  /*1020*/  LDC R14, c[0x0][0x8d8] ;  /* 0x00023600ff0e7b82 */ /* 0x000eb00000000800 */
[----:B------:R-:W3:Y:S01]  /*1030*/  LDC.64 R26, c[0x0][0x8c8] ;  /* 0x00023200ff1a7b82 */ /* 0x000ee20000000a00 */
[----:B-1----:R-:W-:-:S04]  /*1040*/  ISETP.NE.U32.AND P0, PT, R20, RZ, PT ;  /* 0x000000ff1400720c */ /* 0x002fc80003f05070 */
[----:B------:R-:W-:-:S13]  /*1050*/  ISETP.NE.AND.EX P0, PT, R21, RZ, PT, P0 ;  /* 0x000000ff1500720c */ /* 0x000fda0003f05300 */
[----:B--23--:R-:W-:Y:S05]  /*1060*/  @!P0 BRA `(.L_x_14) ;  /* 0x0000000000288947 */ /* 0x00cfea0003800000 */
[----:B------:R-:W1:Y:S02]  /*1070*/  LDC R3, c[0x0][0x8dc] ;  /* 0x00023700ff037b82 */ /* 0x000e640000000800 */
[----:B-1----:R-:W-:-:S04]  /*1080*/  IADD3 R3, P0, R16, R3, RZ ;  /* 0x0000000310037210 */ /* 0x002fc80007f1e0ff */
[----:B------:R-:W-:-:S05]  /*1090*/  IADD3.X R15, RZ, R17, RZ, P0, !PT ;  /* 0x00000011ff0f7210 */ /* 0x000fca00007fe4ff */
[----:B------:R-:W-:-:S04]  /*10a0*/  IMAD.WIDE.U32 R4, R15, R20, RZ ;  /* 0x000000140f047225 */ /* 0x000fc800078e00ff */
[----:B------:R-:W-:-:S04]  /*10b0*/  IMAD.WIDE.U32 R6, P0, R3, R21, R4 ;  /* 0x0000001503067225 */ /* 0x000fc80007800004 */
[----:B------:R-:W-:-:S04]  /*10c0*/  IMAD.WIDE.U32 R4, R3, R20, RZ ;  /* 0x0000001403047225 */ /* 0x000fc800078e00ff */
[----:B------:R-:W-:Y:S01]  /*10d0*/  IMAD.X R13, RZ, RZ, RZ, P0 ;  /* 0x000000ffff0d7224 */ /* 0x000fe200000e06ff */
[----:B------:R-:W-:Y:S01]  /*10e0*/  IADD3 RZ, P0, R5, R6, RZ ;  /* 0x0000000605ff7210 */ /* 0x000fe20007f1e0ff */
[----:B------:R-:W-:-:S04]  /*10f0*/  IMAD.MOV.U32 R12, RZ, RZ, R7 ;  /* 0x000000ffff0c7224 */ /* 0x000fc800078e0007 */
[----:B------:R-:W-:-:S08]  /*1100*/  IMAD.WIDE.U32.X R4, R15, R21, R12, P0 ;  /* 0x000000150f047225 */ /* 0x000fd000000e040c */
.L_x_14:
[----:B------:R-:W1:Y:S01]  /*1110*/  LDC.64 R28, c[0x0][0x8e8] ;  /* 0x00023a00ff1c7b82 */ /* 0x000e620000000a00 */
[-CC-:B------:R-:W-:Y:S01]  /*1120*/  SHF.R.U64 R30, R4, R14.reuse, R5.reuse ;  /* 0x0000000e041e7219 */ /* 0x180fe20000001205 */
[----:B------:R-:W-:Y:S01]  /*1130*/  ULDC UR4, c[0x0][0x900] ;  /* 0x0002400000047ab9 */ /* 0x000fe20000000800 */
[----:B------:R-:W-:Y:S01]  /*1140*/  SHF.R.U32.HI R3, RZ, R14, R5 ;  /* 0x0000000eff037219 */ /* 0x000fe20000011605 */
[----:B------:R-:W-:Y:S01]  /*1150*/  IMAD R25, R11, R24, R8 ;  /* 0x000000180b197224 */ /* 0x000fe200078e0208 */
[----:B------:R-:W-:-:S03]  /*1160*/  IADD3 R7, P0, RZ, -R30, RZ ;  /* 0x8000001eff077210 */ /* 0x000fc60007f1e0ff */
[----:B------:R-:W2:Y:S02]  /*1170*/  LDC R20, c[0x0][0x8c0] ;  /* 0x00023000ff147b82 */ /* 0x000ea40000000800 */
[----:B------:R-:W-:Y:S02]  /*1180*/  IMAD.X R3, RZ, RZ, ~R3, P0 ;  /* 0x000000ffff037224 */ /* 0x000fe400000e0e03 */
[----:B------:R-:W-:-:S04]  /*1190*/  IMAD.WIDE.U32 R4, R7, R26, R16 ;  /* 0x0000001a07047225 */ /* 0x000fc800078e0010 */
[----:B------:R-:W3:Y:S01]  /*11a0*/  LDC R14, c[0x0][0x8b0] ;  /* 0x00022c00ff0e7b82 */ /* 0x000ee20000000800 */
[----:B------:R-:W-:-:S04]  /*11b0*/  IMAD R6, R3, R26, RZ ;  /* 0x0000001a03067224 */ /* 0x000fc800078e02ff */
[----:B------:R-:W-:-:S03]  /*11c0*/  IMAD R3, R7, R27, R6 ;  /* 0x0000001b07037224 */ /* 0x000fc600078e0206 */
[----:B------:R-:W4:Y:S01]  /*11d0*/  LDC R26, c[0x0][0x8a8] ;  /* 0x00022a00ff1a7b82 */ /* 0x000f220000000800 */
[----:B------:R-:W-:Y:S01]  /*11e0*/  IMAD.IADD R3, R5, 0x1, R3 ;  /* 0x0000000105037824 */ /* 0x000fe200078e0203 */
[----:B-1----:R-:W-:-:S04]  /*11f0*/  ISETP.NE.U32.AND P0, PT, R28, RZ, PT ;  /* 0x000000ff1c00720c */ /* 0x002fc80003f05070 */
[----:B------:R-:W-:Y:S02]  /*1200*/  ISETP.NE.AND.EX P0, PT, R29, RZ, PT, P0 ;  /* 0x000000ff1d00720c */ /* 0x000fe40003f05300 */
[----:B------:R-:W1:Y:S01]  /*1210*/  LDC R13, c[0x0][0x8f0] ;  /* 0x00023c00ff0d7b82 */ /* 0x000e620000000800 */
[-CC-:B--2---:R-:W-:Y:S02]  /*1220*/  SHF.R.U64 R12, R4, R20.reuse, R3.reuse ;  /* 0x00000014040c7219 */ /* 0x184fe40000001203 */
[----:B------:R-:W-:-:S05]  /*1230*/  SHF.R.U32.HI R3, RZ, R20, R3 ;  /* 0x00000014ff037219 */ /* 0x000fca0000011603 */
[----:B------:R-:W2:Y:S01]  /*1240*/  LDC R15, c[0x0][0x8e0] ;  /* 0x00023800ff0f7b82 */ /* 0x000ea20000000800 */
[-CC-:B---3--:R-:W-:Y:S02]  /*1250*/  SHF.R.U64 R20, R12, R14.reuse, R3.reuse ;  /* 0x0000000e0c147219 */ /* 0x188fe40000001203 */
[----:B------:R-:W-:Y:S01]  /*1260*/  SHF.R.U32.HI R4, RZ, R14, R3 ;  /* 0x0000000eff047219 */ /* 0x000fe20000011603 */
[----:B------:R-:W-:-:S03]  /*1270*/  IMAD.MOV.U32 R3, RZ, RZ, -0x1 ;  /* 0xffffffffff037424 */ /* 0x000fc600078e00ff */
[--C-:B------:R-:W-:Y:S01]  /*1280*/  SHF.R.U64 R14, R20, UR4, R4.reuse ;  /* 0x00000004140e7c19 */ /* 0x100fe20008001204 */
[----:B------:R-:W3:Y:S01]  /*1290*/  LDC R21, c[0x0][0x8b8] ;  /* 0x00022e00ff157b82 */ /* 0x000ee20000000800 */
[----:B------:R-:W-:Y:S02]  /*12a0*/  SHF.L.U32 R3, R3, UR4, RZ ;  /* 0x0000000403037c19 */ /* 0x000fe400080006ff */
[----:B------:R-:W-:Y:S01]  /*12b0*/  SHF.R.U32.HI R5, RZ, UR4, R4 ;  /* 0x00000004ff057c19 */ /* 0x000fe20008011604 */
[----:B------:R-:W-:Y:S01]  /*12c0*/  IMAD.MOV.U32 R4, RZ, RZ, R14 ;  /* 0x000000ffff047224 */ /* 0x000fe200078e000e */
[----:B------:R-:W-:Y:S01]  /*12d0*/  LOP3.LUT R3, RZ, R3, RZ, 0x33, !PT ;  /* 0x00000003ff037212 */ /* 0x000fe200078e33ff */
[----:B----4-:R-:W-:Y:S06]  /*12e0*/  @!P0 BRA `(.L_x_15) ;  /* 0x0000000000288947 */ /* 0x010fec0003800000 */
[----:B------:R-:W4:Y:S02]  /*12f0*/  LDC R9, c[0x0][0x8f4] ;  /* 0x00023d00ff097b82 */ /* 0x000f240000000800 */
[----:B----4-:R-:W-:-:S04]  /*1300*/  IADD3 R9, P0, R14, R9, RZ ;  /* 0x000000090e097210 */ /* 0x010fc80007f1e0ff */
        /* <DEDUP_REMOVED lines=8> */
.L_x_15:
[----:B-1----:R-:W-:Y:S01]  /*1390*/  SHF.R.U64 R4, R4, R13, R5 ;  /* 0x0000000d04047219 */ /* 0x002fe20000001205 */
[----:B------:R-:W-:Y:S01]  /*13a0*/  USHF.L.U32 UR4, UR37, UR4, URZ ;  /* 0x0000000425047299 */ /* 0x000fe2000800063f */
[----:B------:R-:W-:Y:S01]  /*13b0*/  LOP3.LUT R3, R20, R3, RZ, 0xc0, !PT ;  /* 0x0000000314037212 */ /* 0x000fe200078ec0ff */
[----:B------:R-:W-:Y:S01]  /*13c0*/  VIADD R5, R26, 0xffffffff ;  /* 0xffffffff1a057836 */ /* 0x000fe20000000000 */
[----:B------:R-:W-:Y:S01]  /*13d0*/  SEL R10, R10, R25, !P1 ;  /* 0x000000190a0a7207 */ /* 0x000fe20004800000 */
[----:B------:R-:W-:Y:S01]  /*13e0*/  IMAD.MOV R6, RZ, RZ, -R4 ;  /* 0x000000ffff067224 */ /* 0x000fe200078e0a04 */
[----:B------:R-:W-:Y:S01]  /*13f0*/  R2UR UR47, R30 ;  /* 0x000000001e2f72ca */ /* 0x000fe200000e0000 */
[----:B------:R-:W-:Y:S01]  /*1400*/  IMAD R7, R4, UR4, R3 ;  /* 0x0000000404077c24 */ /* 0x000fe2000f8e0203 */
[----:B------:R-:W-:Y:S01]  /*1410*/  LOP3.LUT R5, R12, R5, RZ, 0xc0, !PT ;  /* 0x000000050c057212 */ /* 0x000fe200078ec0ff */
[----:B--2---:R-:W-:Y:S02]  /*1420*/  IMAD R3, R6, R15, R14 ;  /* 0x0000000f06037224 */ /* 0x004fe400078e020e */
[----:B---3--:R-:W-:-:S02]  /*1430*/  IMAD R10, R7, R21, R10 ;  /* 0x00000015070a7224 */ /* 0x008fc400078e020a */
[----:B------:R-:W-:Y:S02]  /*1440*/  IMAD R3, R3, R26, R5 ;  /* 0x0000001a03037224 */ /* 0x000fe400078e0205 */
[----:B------:R-:W-:-:S03]  /*1450*/  IMAD.MOV.U32 R4, RZ, RZ, 0x1 ;  /* 0x00000001ff047424 */ /* 0x000fc600078e00ff */
[----:B------:R-:W-:Y:S02]  /*1460*/  SEL R88, R3, R10, !P1 ;  /* 0x0000000a03587207 */ /* 0x000fe40004800000 */
[----:B------:R-:W-:Y:S02]  /*1470*/  SEL R89, R10, R3, !P1 ;  /* 0x000000030a597207 */ /* 0x000fe40004800000 */
[----:B------:R-:W-:-:S07]  /*1480*/  PRMT R3, R4, 0x7610, R3 ;  /* 0x0000761004037816 */ /* 0x000fce0000000003 */
.L_x_13:
[----:B------:R-:W-:-:S08]  /*1490*/  NOP ;  /* 0x0000000000007918 */ /* 0x000fd00000000000 */
[----:B------:R-:W1:Y:S02]  /*14a0*/  USETMAXREG.TRY_ALLOC.CTAPOOL UP0, 0xe8 ;  /* 0x000000e8000079c8 */ /* 0x000e640008000600 */
[----:B-1----:R-:W-:-:S13]  /*14b0*/  PLOP3.LUT P0, PT, PT, PT, UP0, 0x80, 0x0 ;  /* 0x000000000000781c */ /* 0x002fda0003f0f008 */
[----:B------:R-:W-:Y:S05]  /*14c0*/  @!P0 BRA `(.L_x_13) ;  /* 0xfffffffc00f08947 */ /* 0x000fea000383ffff */
[----:B------:R-:W-:Y:S02]  /*14d0*/  ULDC.64 UR4, c[0x0][0x590] ;  /* 0x0001640000047ab9 */ /* 0x000fe40000000a00 */
[----:B------:R-:W-:-:S04]  /*14e0*/  ISETP.NE.U32.AND P0, PT, RZ, UR4, PT ;  /* 0x00000004ff007c0c */ /* 0x000fc8000bf05070 */
[----:B------:R-:W-:-:S13]  /*14f0*/  ISETP.NE.AND.EX P0, PT, RZ, UR5, PT, P0 ;  /* 0x00000005ff007c0c */ /* 0x000fda000bf05300 */
[----:B------:R-:W-:Y:S05]  /*1500*/  @P0 BRA `(.L_x_16) ;  /* 0x00000000002c0947 */ /* 0x000fea0003800000 */
[----:B------:R-:W-:Y:S02]  /*1510*/  ULDC.64 UR4, c[0x0][0x588] ;  /* 0x0001620000047ab9 */ /* 0x000fe40000000a00 */
[----:B------:R-:W-:-:S04]  /*1520*/  ISETP.NE.U32.AND P0, PT, RZ, UR4, PT ;  /* 0x00000004ff007c0c */ /* 0x000fc8000bf05070 */
[----:B------:R-:W-:-:S13]  /*1530*/  ISETP.NE.AND.EX P0, PT, RZ, UR5, PT, P0 ;  /* 0x00000005ff007c0c */ /* 0x000fda000bf05300 */
[----:B------:R-:W-:Y:S05]  /*1540*/  @!P0 BRA `(.L_x_17) ;  /* 0x0000000000108947 */ /* 0x000fea0003800000 */
[----:B------:R-:W1:Y:S02]  /*1550*/  LDC.64 R4, c[0x0][0x588] ;  /* 0x00016200ff047b82 */ /* 0x000e640000000a00 */
[----:B-1----:R1:W5:Y:S01]  /*1560*/  LDG.E R91, desc[UR42][R4.64] ;  /* 0x0000002a045b7981 */ /* 0x002362000c1e1900 */
[----:B------:R-:W-:Y:S01]  /*1570*/  IMAD.MOV.U32 R90, RZ, RZ, 0x1 ;  /* 0x00000001ff5a7424 */ /* 0x000fe200078e00ff */
[----:B------:R-:W-:Y:S06]  /*1580*/  BRA `(.L_x_16) ;  /* 0x00000000000c7947 */ /* 0x000fec0003800000 */
.L_x_17:
[----:B------:R-:W-:Y:S01]  /*1590*/  ULDC UR4, c[0x0][0x580] ;  /* 0x0001600000047ab9 */ /* 0x000fe20000000800 */
[----:B------:R-:W-:Y:S01]  /*15a0*/  MOV R90, 0x1 ;  /* 0x00000001005a7802 */ /* 0x000fe20000000f00 */
[----:B------:R-:W-:-:S07]  /*15b0*/  IMAD.U32 R91, RZ, RZ, UR4 ;  /* 0x00000004ff5b7e24 */ /* 0x000fce000f8e00ff */
.L_x_16:
        /* <DEDUP_REMOVED lines=8> */
[----:B-1----:R-:W1:Y:S02]  /*1640*/  LDC.64 R4, c[0x0][0x5a8] ;  /* 0x00016a00ff047b82 */ /* 0x002e640000000a00 */
[----:B-1----:R2:W5:Y:S01]  /*1650*/  LDG.E R93, desc[UR42][R4.64] ;  /* 0x0000002a045d7981 */ /* 0x002562000c1e1900 */
[----:B------:R-:W-:Y:S05]  /*1660*/  BRA `(.L_x_18) ;  /* 0x0000000000087947 */ /* 0x000fea0003800000 */
.L_x_19:
[----:B------:R-:W-:Y:S02]  /*1670*/  ULDC UR4, c[0x0][0x5a0] ;  /* 0x0001680000047ab9 */ /* 0x000fe40000000800 */
[----:B------:R-:W-:-:S07]  /*1680*/  IMAD.U32 R93, RZ, RZ, UR4 ;  /* 0x00000004ff5d7e24 */ /* 0x000fce000f8e00ff */
.L_x_18:
[----:B------:R-:W-:-:S13]  /*1690*/  LOP3.LUT P0, RZ, R3, 0xff, RZ, 0xc0, !PT ;  /* 0x000000ff03ff7812 */ /* 0x000fda000780c0ff */
[----:B------:R-:W-:Y:S05]  /*16a0*/  @!P0 EXIT ;  /* 0x000000000000894d */ /* 0x000fea0003800000 */
[----:B------:R-:W-:Y:S01]  /*16b0*/  ULDC UR4, c[0x0][0x28c] ;  /* 0x0000a30000047ab9 */ /* 0x000fe20000000800 */
[----:B------:R-:W-:Y:S01]  /*16c0*/  LOP3.LUT R92, R0, 0x1, RZ, 0xfc, !PT ;  /* 0x00000001005c7812 */ /* 0x000fe200078efcff */
[----:B------:R-:W-:Y:S01]  /*16d0*/  UIADD3 UR4, UR4, 0x3f, URZ ;  /* 0x0000003f04047890 */ /* 0x000fe2000fffe03f */
[----:B------:R-:W-:Y:S01]  /*16e0*/  LOP3.LUT R164, R19, 0x1, RZ, 0xfc, !PT ;  /* 0x0000000113a47812 */ /* 0x000fe200078efcff */
[----:B-----5:R-:W-:Y:S01]  /*16f0*/  IMAD.MOV.U32 R96, RZ, RZ, R91 ;  /* 0x000000ffff607224 */ /* 0x020fe200078e005b */
[C---:B------:R-:W-:Y:S01]  /*1700*/  PRMT R94, R90.reuse, 0x7610, R94 ;  /* 0x000076105a5e7816 */ /* 0x040fe2000000005e */
[----:B------:R-:W-:Y:S01]  /*1710*/  USHF.R.S32.HI UR5, URZ, 0x1f, UR4 ;  /* 0x0000001f3f057899 */ /* 0x000fe20008011404 */
[----:B------:R-:W-:Y:S01]  /*1720*/  PRMT R95, R90, 0x7610, R95 ;  /* 0x000076105a5f7816 */ /* 0x000fe2000000005f */
[----:B------:R-:W-:Y:S01]  /*1730*/  IMAD.MOV.U32 R147, RZ, RZ, R91 ;  /* 0x000000ffff937224 */ /* 0x000fe200078e005b */
[----:B------:R-:W-:Y:S01]  /*1740*/  ULDC.64 UR48, c[0x0][0x198] ;  /* 0x0000660000307ab9 */ /* 0x000fe20000000a00 */
[----:B------:R-:W-:Y:S01]  /*1750*/  ULEA.HI UR5, UR5, UR4, URZ, 0x6 ;  /* 0x0000000405057291 */ /* 0x000fe2000f8f303f */
[----:B------:R-:W-:Y:S01]  /*1760*/  IMAD.MOV.U32 R97, RZ, RZ, RZ ;  /* 0x000000ffff617224 */ /* 0x000fe200078e00ff */
[----:B------:R-:W-:Y:S01]  /*1770*/  UMOV UR39, URZ ;  /* 0x0000003f00277c82 */ /* 0x000fe20008000000 */
[----:B------:R-:W-:Y:S01]  /*1780*/  IMAD.MOV.U32 R98, RZ, RZ, RZ ;  /* 0x000000ffff627224 */ /* 0x000fe200078e00ff */
[----:B------:R-:W-:Y:S01]  /*1790*/  USHF.R.S32.HI UR50, URZ, 0x6, UR5 ;  /* 0x000000063f327899 */ /* 0x000fe20008011405 */
[----:B------:R-:W-:-:S11]  /*17a0*/  UMOV UR4, URZ ;  /* 0x0000003f00047c82 */ /* 0x000fd60008000000 */
.L_x_101:
[----:B------:R-:W-:Y:S01]  /*17b0*/  LOP3.LUT R0, R18, 0x80, RZ, 0xc0, !PT ;  /* 0x0000008012007812 */ /* 0x000fe200078ec0ff */
[----:B------:R-:W3:Y:S01]  /*17c0*/  S2UR UR9, SR_CgaCtaId ;  /* 0x00000000000979c3 */ /* 0x000ee20000008800 */
[----:B------:R-:W-:Y:S01]  /*17d0*/  UMOV UR51, 0x400 ;  /* 0x0000040000337882 */ /* 0x000fe20000000000 */
[----:B------:R-:W-:Y:S01]  /*17e0*/  UMOV UR6, URZ ;  /* 0x0000003f00067c82 */ /* 0x000fe20008000000 */
[----:B------:R-:W-:Y:S01]  /*17f0*/  SHF.R.U32.HI R0, RZ, 0x7, R0 ;  /* 0x00000007ff007819 */ /* 0x000fe20000011600 */
[----:B------:R-:W-:Y:S01]  /*1800*/  UMOV UR5, URZ ;  /* 0x0000003f00057c82 */ /* 0x000fe20008000000 */
[----:B------:R-:W-:Y:S01]  /*1810*/  UMOV UR13, UR4 ;  /* 0x00000004000d7c82 */ /* 0x000fe20008000000 */
[----:B------:R-:W-:Y:S02]  /*1820*/  CS2R R100, SRZ ;  /* 0x0000000000647805 */ /* 0x000fe4000001ff00 */
[----:B------:R-:W-:Y:S01]  /*1830*/  MOV R99, RZ ;  /* 0x000000ff00637202 */ /* 0x000fe20000000f00 */
[----:B------:R-:W4:Y:S01]  /*1840*/  LDC R3, c[0x0][0x28c] ;  /* 0x0000a300ff037b82 */ /* 0x000f220000000800 */
[----:B------:R-:W5:Y:S01]  /*1850*/  SHFL.IDX PT, R0, R0, RZ, 0x1f ;  /* 0x00001fff00007589 */ /* 0x000f6200000e0000 */
[----:B------:R-:W-:-:S02]  /*1860*/  CS2R R102, SRZ ;  /* 0x0000000000667805 */ /* 0x000fc4000001ff00 */
[----:B------:R-:W-:Y:S02]  /*1870*/  CS2R R104, SRZ ;  /* 0x0000000000687805 */ /* 0x000fe4000001ff00 */
[----:B------:R-:W-:Y:S02]  /*1880*/  CS2R R106, SRZ ;  /* 0x00000000006a7805 */ /* 0x000fe4000001ff00 */
[----:B------:R-:W-:Y:S02]  /*1890*/  CS2R R108, SRZ ;  /* 0x00000000006c7805 */ /* 0x000fe4000001ff00 */
[----:B------:R-:W-:Y:S02]  /*18a0*/  CS2R R110, SRZ ;  /* 0x00000000006e7805 */ /* 0x000fe4000001ff00 */
[----:B------:R-:W-:Y:S02]  /*18b0*/  CS2R R112, SRZ ;  /* 0x0000000000707805 */ /* 0x000fe4000001ff00 */
[----:B------:R-:W-:-:S02]  /*18c0*/  CS2R R114, SRZ ;  /* 0x0000000000727805 */ /* 0x000fc4000001ff00 */
[----:B------:R-:W-:Y:S02]  /*18d0*/  CS2R R132, SRZ ;  /* 0x0000000000847805 */ /* 0x000fe4000001ff00 */
[----:B------:R-:W-:Y:S02]  /*18e0*/  CS2R R130, SRZ ;  /* 0x0000000000827805 */ /* 0x000fe4000001ff00 */
[----:B------:R-:W-:Y:S02]  /*18f0*/  CS2R R134, SRZ ;  /* 0x0000000000867805 */ /* 0x000fe4000001ff00 */
[----:B------:R-:W-:Y:S02]  /*1900*/  CS2R R136, SRZ ;  /* 0x0000000000887805 */ /* 0x000fe4000001ff00 */
[----:B------:R-:W-:Y:S02]  /*1910*/  CS2R R138, SRZ ;  /* 0x00000000008a7805 */ /* 0x000fe4000001ff00 */
[----:B------:R-:W-:-:S02]  /*1920*/  CS2R R140, SRZ ;  /* 0x00000000008c7805 */ /* 0x000fc4000001ff00 */
[----:B------:R-:W-:Y:S01]  /*1930*/  CS2R R142, SRZ ;  /* 0x00000000008e7805 */ /* 0x000fe2000001ff00 */
[----:B---3--:R-:W-:Y:S01]  /*1940*/  ULEA UR51, UR9, UR51, 0x18 ;  /* 0x0000003309337291 */ /* 0x008fe2000f8ec03f */
[----:B------:R-:W-:Y:S01]  /*1950*/  CS2R R144, SRZ ;  /* 0x0000000000907805 */ /* 0x000fe2000001ff00 */
[----:B------:R-:W-:Y:S01]  /*1960*/  IMAD.MOV.U32 R146, RZ, RZ, RZ ;  /* 0x000000ffff927224 */ /* 0x000fe200078e00ff */
[----:B------:R-:W-:Y:S02]  /*1970*/  CS2R R116, SRZ ;  /* 0x0000000000747805 */ /* 0x000fe4000001ff00 */
[----:B------:R-:W-:Y:S02]  /*1980*/  CS2R R118, SRZ ;  /* 0x0000000000767805 */ /* 0x000fe4000001ff00 */
[----:B------:R-:W-:Y:S02]  /*1990*/  CS2R R120, SRZ ;  /* 0x0000000000787805 */ /* 0x000fe4000001ff00 */
[----:B------:R-:W-:-:S02]  /*19a0*/  CS2R R122, SRZ ;  /* 0x00000000007a7805 */ /* 0x000fc4000001ff00 */
[----:B------:R-:W-:Y:S02]  /*19b0*/  CS2R R124, SRZ ;  /* 0x00000000007c7805 */ /* 0x000fe4000001ff00 */
[----:B----4-:R-:W-:Y:S02]  /*19c0*/  ISETP.GE.AND P0, PT, R3, 0x1, PT ;  /* 0x000000010300780c */ /* 0x010fe40003f06270 */
[----:B------:R-:W-:Y:S02]  /*19d0*/  CS2R R126, SRZ ;  /* 0x00000000007e7805 */ /* 0x000fe4000001ff00 */
[----:B-----5:R-:W-:Y:S02]  /*19e0*/  R2UR UR7, R0 ;  /* 0x00000000000772ca */ /* 0x020fe400000e0000 */
        /* <DEDUP_REMOVED lines=9> */
[----:B------:R-:W-:Y:S01]  /*1a80*/  IMAD.U32 R6, RZ, RZ, UR39 ;  /* 0x00000027ff067e24 */ /* 0x000fe2000f8e00ff */
[----:B------:R-:W-:Y:S02]  /*1a90*/  CS2R R56, SRZ ;  /* 0x0000000000387805 */ /* 0x000fe4000001ff00 */
[----:B------:R-:W-:Y:S01]  /*1aa0*/  CS2R R58, SRZ ;  /* 0x00000000003a7805 */ /* 0x000fe2000001ff00 */
[----:B------:R-:W-:Y:S01]  /*1ab0*/  ULEA.HI UR8, UR7, UR7, URZ, 0x1 ;  /* 0x0000000707087291 */ /* 0x000fe2000f8f083f */
[----:B------:R-:W-:Y:S02]  /*1ac0*/  CS2R R60, SRZ ;  /* 0x00000000003c7805 */ /* 0x000fe4000001ff00 */
[----:B------:R-:W-:Y:S02]  /*1ad0*/  CS2R R62, SRZ ;  /* 0x00000000003e7805 */ /* 0x000fe4000001ff00 */
[----:B------:R-:W-:Y:S01]  /*1ae0*/  CS2R R64, SRZ ;  /* 0x0000000000407805 */ /* 0x000fe2000001ff00 */
[----:B------:R-:W-:Y:S01]  /*1af0*/  ULOP3.LUT UR8, UR8, 0xffffe, URZ, 0xc0, !UPT ;  /* 0x000ffffe08087892 */ /* 0x000fe2000f8ec03f */
[----:B------:R-:W-:-:S02]  /*1b00*/  CS2R R66, SRZ ;  /* 0x0000000000427805 */ /* 0x000fc4000001ff00 */
[----:B------:R-:W-:Y:S02]  /*1b10*/  CS2R R68, SRZ ;  /* 0x0000000000447805 */ /* 0x000fe4000001ff00 */
[----:B------:R-:W-:Y:S01]  /*1b20*/  CS2R R70, SRZ ;  /* 0x0000000000467805 */ /* 0x000fe2000001ff00 */
[----:B------:R-:W-:Y:S01]  /*1b30*/  UIADD3 UR8, UR7, -UR8, URZ ;  /* 0x8000000807087290 */ /* 0x000fe2000fffe03f */
[----:B------:R-:W-:Y:S02]  /*1b40*/  CS2R R72, SRZ ;  /* 0x0000000000487805 */ /* 0x000fe4000001ff00 */
[----:B------:R-:W-:Y:S01]  /*1b50*/  CS2R R74, SRZ ;  /* 0x00000000004a7805 */ /* 0x000fe2000001ff00 */
[----:B------:R-:W-:Y:S01]  /*1b60*/  UMOV UR7, URZ ;  /* 0x0000003f00077c82 */ /* 0x000fe20008000000 */
[----:B------:R-:W-:Y:S01]  /*1b70*/  ULEA UR8, UR8, UR51, 0xc ;  /* 0x0000003308087291 */ /* 0x000fe2000f8e603f */
[----:B------:R-:W-:Y:S02]  /*1b80*/  CS2R R76, SRZ ;  /* 0x00000000004c7805 */ /* 0x000fe4000001ff00 */
[----:B------:R-:W-:-:S02]  /*1b90*/  CS2R R78, SRZ ;  /* 0x00000000004e7805 */ /* 0x000fc4000001ff00 */
[----:B------:R-:W-:Y:S01]  /*1ba0*/  CS2R R80, SRZ ;  /* 0x0000000000507805 */ /* 0x000fe2000001ff00 */
[----:B------:R-:W-:Y:S01]  /*1bb0*/  UIADD3 UR8, UR8, 0x6200, URZ ;  /* 0x0000620008087890 */ /* 0x000fe2000fffe03f */
[----:B------:R-:W-:Y:S02]  /*1bc0*/  CS2R R82, SRZ ;  /* 0x0000000000527805 */ /* 0x000fe4000001ff00 */
[----:B------:R-:W-:Y:S02]  /*1bd0*/  CS2R R84, SRZ ;  /* 0x0000000000547805 */ /* 0x000fe4000001ff00 */
[----:B------:R-:W-:Y:S01]  /*1be0*/  CS2R R86, SRZ ;  /* 0x0000000000567805 */ /* 0x000fe2000001ff00 */
[----:B------:R-:W-:Y:S01]  /*1bf0*/  USHF.R.U32.HI UR8, URZ, 0x4, UR8 ;  /* 0x000000043f087899 */ /* 0x000fe20008011608 */
[----:B------:R-:W-:Y:S02]  /*1c00*/  CS2R R24, SRZ ;  /* 0x0000000000187805 */ /* 0x000fe4000001ff00 */
[----:B------:R-:W-:-:S02]  /*1c10*/  CS2R R26, SRZ ;  /* 0x00000000001a7805 */ /* 0x000fc4000001ff00 */
[----:B------:R-:W-:Y:S01]  /*1c20*/  CS2R R28, SRZ ;  /* 0x00000000001c7805 */ /* 0x000fe2000001ff00 */
[----:B------:R-:W-:Y:S01]  /*1c30*/  ULOP3.LUT UR12, UR8, 0x3fff, URZ, 0xc0, !UPT ;  /* 0x00003fff080c7892 */ /* 0x000fe2000f8ec03f */
        /* <DEDUP_REMOVED lines=12> */
[----:B------:R-:W-:Y:S01]  /*1d00*/  CS2R R54, SRZ ;  /* 0x0000000000367805 */ /* 0x000fe2000001ff00 */
[----:B------:R-:W-:Y:S06]  /*1d10*/  @!P0 BRA `(.L_x_20) ;  /* 0x0000000800708947 */ /* 0x000fec0003800000 */
[----:B------:R-:W-:-:S13]  /*1d20*/  ISETP.NE.AND P1, PT, R164, 0x3, PT ;  /* 0x00000003a400780c */ /* 0x000fda0003f25270 */
[----:B------:R-:W-:Y:S05]  /*1d30*/  @!P1 BRA `(.L_x_21) ;  /* 0x0000000000049947 */ /* 0x000fea0003800000 */
[----:B------:R-:W-:Y:S01]  /*1d40*/  BPT.TRAP 0x1 ;  /* 0x000000040000795c */ /* 0x000fe20000300000 */
.L_x_21:
[----:B------:R-:W-:Y:S01]  /*1d50*/  ULEA UR5, UR4, UR51, 0x3 ;  /* 0x0000003304057291 */ /* 0x000fe2000f8e183f */
[----:B------:R-:W-:-:S05]  /*1d60*/  IMAD.U32 R0, RZ, RZ, UR39 ;  /* 0x00000027ff007e24 */ /* 0x000fca000f8e00ff */
[----:B------:R-:W-:-:S04]  /*1d70*/  SHF.L.U32 R0, R0, 0x1f, RZ ;  /* 0x0000001f00007819 */ /* 0x000fc800000006ff */
[----:B------:R3:W4:Y:S01]  /*1d80*/  SYNCS.PHASECHK.TRANS64.TRYWAIT P0, [UR5], R0 ;  /* 0x00000000ff0075a7 */ /* 0x0007220008000145 */
[----:B------:R-:W-:Y:S05]  /*1d90*/  @!P1 BRA `(.L_x_22) ;  /* 0x0000000000049947 */ /* 0x000fea0003800000 */
[----:B------:R-:W-:Y:S01]  /*1da0*/  BPT.TRAP 0x1 ;  /* 0x000000040000795c */ /* 0x000fe20000300000 */
.L_x_22:
[----:B----4-:R-:W-:Y:S05]  /*1db0*/  @P0 BRA `(.L_x_23) ;  /* 0x0000000000080947 */ /* 0x010fea0003800000 */
[----:B------:R-:W4:Y:S02]  /*1dc0*/  SYNCS.PHASECHK.TRANS64.TRYWAIT P0, [UR5], R0 ;  /* 0x00000000ff0075a7 */ /* 0x000f240008000145 */
[----:B----4-:R-:W-:Y:S05]  /*1dd0*/  @!P0 BRA `(.L_x_24) ;  /* 0x0000007800e08947 */ /* 0x010fea0003800000 */
.L_x_23:
[----:B------:R-:W-:Y:S01]  /*1de0*/  UIADD3 UR5, UR51, 0x2e200, URZ ;  /* 0x0002e20033057890 */ /* 0x000fe2000fffe03f */
[----:B------:R-:W-:Y:S01]  /*1df0*/  WARPGROUP.ARRIVE ;  /* 0x00000000000079c5 */ /* 0x000fe20000000000 */
[----:B------:R-:W-:Y:S01]  /*1e00*/  ULOP3.LUT UR7, UR12, 0x10000, URZ, 0xfc, !UPT ;  /* 0x000100000c077892 */ /* 0x000fe2000f8efc3f */
[----:B------:R-:W-:Y:S01]  /*1e10*/  CS2R R100, SRZ ;  /* 0x0000000000647805 */ /* 0x000fe2000001ff00 */
[----:B------:R-:W-:Y:S01]  /*1e20*/  USHF.R.U32.HI UR5, URZ, 0x4, UR5 ;  /* 0x000000043f057899 */ /* 0x000fe20008011605 */
[----:B------:R-:W-:Y:S01]  /*1e30*/  IMAD.MOV.U32 R99, RZ, RZ, RZ ;  /* 0x000000ffff637224 */ /* 0x000fe200078e00ff */
[----:B------:R-:W-:Y:S01]  /*1e40*/  ULEA UR7, UR4, UR7, 0xa ;  /* 0x0000000704077291 */ /* 0x000fe2000f8e503f */
[----:B------:R-:W-:Y:S01]  /*1e50*/  CS2R R102, SRZ ;  /* 0x0000000000667805 */ /* 0x000fe2000001ff00 */
[----:B------:R-:W-:Y:S01]  /*1e60*/  ULOP3.LUT UR5, UR5, 0x3fff, URZ, 0xc0, !UPT ;  /* 0x00003fff05057892 */ /* 0x000fe2000f8ec03f */
[----:B------:R-:W-:Y:S01]  /*1e70*/  CS2R R104, SRZ ;  /* 0x0000000000687805 */ /* 0x000fe2000001ff00 */
[----:B------:R-:W-:Y:S01]  /*1e80*/  UMOV UR9, 0x80000020 ;  /* 0x8000002000097882 */ /* 0x000fe20000000000 */
[----:B------:R-:W-:Y:S01]  /*1e90*/  UMOV UR11, 0x80000020 ;  /* 0x80000020000b7882 */ /* 0x000fe20000000000 */
[----:B------:R-:W-:Y:S01]  /*1ea0*/  ULOP3.LUT UR5, UR5, 0x10000, URZ, 0xfc, !UPT ;  /* 0x0001000005057892 */ /* 0x000fe2000f8efc3f */
[----:B------:R-:W-:Y:S01]  /*1eb0*/  CS2R R106, SRZ ;  /* 0x00000000006a7805 */ /* 0x000fe2000001ff00 */
[----:B------:R-:W-:Y:S01]  /*1ec0*/  UMOV UR8, UR7 ;  /* 0x0000000700087c82 */ /* 0x000fe20008000000 */
[----:B------:R-:W-:Y:S01]  /*1ed0*/  CS2R R108, SRZ ;  /* 0x00000000006c7805 */ /* 0x000fe2000001ff00 */
[----:B------:R-:W-:Y:S01]  /*1ee0*/  ULEA UR6, UR4, UR5, 0x8 ;  /* 0x0000000504067291 */ /* 0x000fe2000f8e403f */
[----:B------:R-:W-:Y:S01]  /*1ef0*/  CS2R R110, SRZ ;  /* 0x00000000006e7805 */ /* 0x000fe2000001ff00 */
[----:B------:R-:W-:Y:S01]  /*1f00*/  UIADD3 UR5, UR7, 0x200, URZ ;  /* 0x0000020007057890 */ /* 0x000fe2000fffe03f */
[----:B------:R-:W-:-:S02]  /*1f10*/  CS2R R112, SRZ ;  /* 0x0000000000707805 */ /* 0x000fc4000001ff00 */
[----:B------:R-:W-:Y:S02]  /*1f20*/  CS2R R114, SRZ ;  /* 0x0000000000727805 */ /* 0x000fe4000001ff00 */
[----:B------:R-:W-:Y:S02]  /*1f30*/  CS2R R132, SRZ ;  /* 0x0000000000847805 */ /* 0x000fe4000001ff00 */
[----:B------:R-:W-:Y:S01]  /*1f40*/  CS2R R130, SRZ ;  /* 0x0000000000827805 */ /* 0x000fe2000001ff00 */
[----:B------:R-:W-:Y:S01]  /*1f50*/  UMOV UR10, UR6 ;  /* 0x00000006000a7c82 */ /* 0x000fe20008000000 */
[----:B------:R-:W-:Y:S01]  /*1f60*/  CS2R R134, SRZ ;  /* 0x0000000000867805 */ /* 0x000fe2000001ff00 */
[----:B------:R-:W-:Y:S01]  /*1f70*/  QGMMA.64x64x32.F32.E4M3.E4M3 R56, gdesc[UR8], RZ, !UPT, gsb0 ;  /* 0x00e00000083879f3 */ /* 0x000fe2000c0008ff */
[----:B------:R-:W-:Y:S01]  /*1f80*/  UMOV UR8, UR5 ;  /* 0x0000000500087c82 */ /* 0x000fe20008000000 */
[----:B------:R-:W-:Y:S01]  /*1f90*/  UMOV UR9, 0x80000020 ;  /* 0x8000002000097882 */ /* 0x000fe20000000000 */
[----:B------:R-:W-:Y:S01]  /*1fa0*/  UMOV UR5, 0x2 ;  /* 0x0000000200057882 */ /* 0x000fe20000000000 */
[----:B------:R-:W-:-:S02]  /*1fb0*/  CS2R R136, SRZ ;  /* 0x0000000000887805 */ /* 0x000fc4000001ff00 */
[----:B------:R-:W-:Y:S02]  /*1fc0*/  CS2R R138, SRZ ;  /* 0x00000000008a7805 */ /* 0x000fe4000001ff00 */
[----:B------:R-:W-:Y:S02]  /*1fd0*/  CS2R R140, SRZ ;  /* 0x00000000008c7805 */ /* 0x000fe4000001ff00 */
[----:B------:R-:W-:Y:S02]  /*1fe0*/  CS2R R142, SRZ ;  /* 0x00000000008e7805 */ /* 0x000fe4000001ff00 */
[----:B------:R-:W-:Y:S01]  /*1ff0*/  CS2R R144, SRZ ;  /* 0x0000000000907805 */ /* 0x000fe2000001ff00 */
[----:B------:R-:W-:Y:S01]  /*2000*/  IMAD.MOV.U32 R146, RZ, RZ, RZ ;  /* 0x000000ffff927224 */ /* 0x000fe200078e00ff */
        /* <DEDUP_REMOVED lines=15> */
[----:B------:R-:W-:Y:S02]  /*2100*/  WARPGROUP.DEPBAR.LE gsb0, 0x0 ;  /* 0x00008000000079c5 */ /* 0x000fe40000010000 */
[----:B------:R-:W-:-:S06]  /*2110*/  WARPGROUP.ARRIVE ;  /* 0x00000000000079c5 */ /* 0x000fcc0000000000 */
[----:B------:R-:W-:Y:S01]  /*2120*/  QGMMA.64x64x32.F32.E4M3.E4M3 R24, gdesc[UR8], RZ, !UPT, gsb0 ;  /* 0x00e00000081879f3 */ /* 0x000fe2000c0008ff */
[----:B------:R-:W-:Y:S02]  /*2130*/  UIADD3 UR8, UR7, 0x2, URZ ;  /* 0x0000000207087890 */ /* 0x000fe4000fffe03f */
[----:B------:R-:W-:Y:S01]  /*2140*/  UIADD3 UR10, UR6, 0x2, URZ ;  /* 0x00000002060a7890 */ /* 0x000fe2000fffe03f */
[----:B------:R-:W-:Y:S01]  /*2150*/  UMOV UR9, 0x80000020 ;  /* 0x8000002000097882 */ /* 0x000fe20000000000 */
[----:B------:R-:W-:Y:S01]  /*2160*/  UMOV UR11, 0x80000020 ;  /* 0x80000020000b7882 */ /* 0x000fe20000000000 */
[----:B------:R-:W-:Y:S01]  /*2170*/  UIADD3 UR7, UR7, 0x202, URZ ;  /* 0x0000020207077890 */ /* 0x000fe2000fffe03f */
[----:B------:R-:W-:Y:S02]  /*2180*/  ULDC UR6, c[0x0][0x50c] ;  /* 0x0001430000067ab9 */ /* 0x000fe40000000800 */
[----:B------:R-:W-:-:S04]  /*2190*/  UISETP.NE.AND UP0, UPT, UR6, 0x2, UPT ;  /* 0x000000020600788c */ /* 0x000fc8000bf05270 */
[----:B------:R-:W-:-:S06]  /*21a0*/  USEL UR6, URZ, 0x1, UP0 ;  /* 0x000000013f067887 */ /* 0x000fcc0008000000 */
[----:B------:R-:W-:Y:S01]  /*21b0*/  ISETP.NE.AND P0, PT, RZ, UR6, PT ;  /* 0x00000006ff007c0c */ /* 0x000fe2000bf05270 */
[----:B------:R-:W-:Y:S02]  /*21c0*/  WARPGROUP.DEPBAR.LE gsb0, 0x0 ;  /* 0x00008000000079c5 */ /* 0x000fe40000010000 */
[----:B------:R-:W-:-:S06]  /*21d0*/  WARPGROUP.ARRIVE ;  /* 0x00000000000079c5 */ /* 0x000fcc0000000000 */
[----:B------:R-:W-:Y:S01]  /*21e0*/  QGMMA.64x64x32.F32.E4M3.E4M3 R56, gdesc[UR8], R56, gsb0 ;  /* 0x00e00000083879f3 */ /* 0x000fe20008000838 */
[----:B------:R-:W-:Y:S01]  /*21f0*/  UMOV UR8, UR7 ;  /* 0x0000000700087c82 */ /* 0x000fe20008000000 */
[----:B------:R-:W-:Y:S01]  /*2200*/  UMOV UR9, 0x80000020 ;  /* 0x8000002000097882 */ /* 0x000fe20000000000 */
[----:B------:R-:W-:Y:S02]  /*2210*/  WARPGROUP.DEPBAR.LE gsb0, 0x0 ;  /* 0x00008000000079c5 */ /* 0x000fe40000010000 */
[----:B------:R-:W-:-:S06]  /*2220*/  WARPGROUP.ARRIVE ;  /* 0x00000000000079c5 */ /* 0x000fcc0000000000 */
[----:B------:R-:W-:Y:S03]  /*2230*/  QGMMA.64x64x32.F32.E4M3.E4M3 R24, gdesc[UR8], R24, gsb0 ;  /* 0x00e00000081879f3 */ /* 0x000fe60008000818 */
[----:B------:R-:W-:Y:S02]  /*2240*/  WARPGROUP.DEPBAR.LE gsb0, 0x0 ;  /* 0x00008000000079c5 */ /* 0x000fe40000010000 */
[----:B------:R-:W-:Y:S05]  /*2250*/  @!P0 BRA `(.L_x_25) ;  /* 0x0000000400048947 */ /* 0x000fea0003800000 */
[----:B------:R-:W-:Y:S01]  /*2260*/  FADD R163, RZ, R56 ;  /* 0x00000038ffa37221 */ /* 0x000fe20000000000 */
[----:B------:R-:W-:-:S01]  /*2270*/  FADD R162, RZ, R57 ;  /* 0x00000039ffa27221 */ /* 0x000fc20000000000 */
        /* <DEDUP_REMOVED lines=62> */
[----:B------:R-:W-:-:S06]  /*2660*/  UMOV UR5, URZ ;  /* 0x0000003f00057c82 */ /* 0x000fcc0008000000 */
.L_x_25:
[----:B------:R-:W-:-:S04]  /*2670*/  UIADD3 UR13, UR4, 0x1, URZ ;  /* 0x00000001040d7890 */ /* 0x000fc8000fffe03f */
[----:B------:R-:W-:-:S04]  /*2680*/  UISETP.NE.AND UP0, UPT, UR13, 0xa, UPT ;  /* 0x0000000a0d00788c */ /* 0x000fc8000bf05270 */
[----:B------:R-:W-:Y:S02]  /*2690*/  USEL UR7, URZ, 0x1, UP0 ;  /* 0x000000013f077887 */ /* 0x000fe40008000000 */
[----:B------:R-:W-:Y:S02]  /*26a0*/  USEL UR13, UR13, URZ, UP0 ;  /* 0x0000003f0d0d7287 */ /* 0x000fe40008000000 */
[----:B------:R-:W-:-:S06]  /*26b0*/  ULOP3.LUT UR7, UR39, UR7, URZ, 0x3c, !UPT ;  /* 0x0000000727077292 */ /* 0x000fcc000f8e3c3f */
[----:B------:R-:W-:Y:S01]  /*26c0*/  IMAD.U32 R6, RZ, RZ, UR7 ;  /* 0x00000007ff067e24 */ /* 0x000fe2000f8e00ff */
[----:B------:R-:W-:-:S06]  /*26d0*/  UMOV UR7, 0x1 ;  /* 0x0000000100077882 */ /* 0x000fcc0000000000 */
.L_x_20:
[----:B------:R-:W-:-:S04]  /*26e0*/  UISETP.LT.AND UP0, UPT, UR50, 0x1, UPT ;  /* 0x000000013200788c */ /* 0x000fc8000bf01270 */
[----:B------:R-:W-:-:S04]  /*26f0*/  USEL UR8, UR50, 0x1, UP0 ;  /* 0x0000000132087887 */ /* 0x000fc80008000000 */
[----:B------:R-:W-:-:S04]  /*2700*/  UIADD3 UR8, UR50, -UR8, URZ ;  /* 0x8000000832087290 */ /* 0x000fc8000fffe03f */
[----:B------:R-:W-:-:S06]  /*2710*/  UISETP.GE.AND UP0, UPT, UR8, 0x1, UPT ;  /* 0x000000010800788c */ /* 0x000fcc000bf06270 */
[----:B------:R-:W-:-:S13]  /*2720*/  PLOP3.LUT P0, PT, PT, PT, UP0, 0x80, 0x0 ;  /* 0x000000000000781c */ /* 0x000fda0003f0f008 */
[----:B------:R-:W-:Y:S05]  /*2730*/  @!P0 BRA `(.L_x_26) ;  /* 0x0000000800388947 */ /* 0x000fea0003800000 */
[----:B---34-:R-:W-:Y:S01]  /*2740*/  MOV R0, UR8 ;  /* 0x0000000800007c02 */ /* 0x018fe20008000f00 */
[----:B------:R-:W-:Y:S01]  /*2750*/  IMAD.U32 R3, RZ, RZ, UR4 ;  /* 0x00000004ff037e24 */ /* 0x000fe2000f8e00ff */
[----:B------:R-:W-:-:S06]  /*2760*/  ULDC UR15, c[0x0][0x50c] ;  /* 0x00014300000f7ab9 */ /* 0x000fcc0000000800 */
.L_x_34:
[----:B------:R-:W-:-:S13]  /*2770*/  ISETP.NE.AND P1, PT, R164, 0x3, PT ;  /* 0x00000003a400780c */ /* 0x000fda0003f25270 */
[----:B------:R-:W-:Y:S05]  /*2780*/  @!P1 BRA `(.L_x_27) ;  /* 0x0000000000049947 */ /* 0x000fea0003800000 */
[----:B------:R-:W-:Y:S01]  /*2790*/  BPT.TRAP 0x1 ;  /* 0x000000040000795c */ /* 0x000fe20000300000 */
.L_x_27:
[----:B------:R-:W-:Y:S01]  /*27a0*/  ULEA UR8, UR13, UR51, 0x3 ;  /* 0x000000330d087291 */ /* 0x000fe2000f8e183f */
[----:B-12---:R-:W-:-:S08]  /*27b0*/  SHF.L.U32 R4, R6, 0x1f, RZ ;  /* 0x0000001f06047819 */ /* 0x006fd000000006ff */
[----:B------:R1:W2:Y:S01]  /*27c0*/  SYNCS.PHASECHK.TRANS64.TRYWAIT P0, [UR8], R4 ;  /* 0x00000004ff0075a7 */ /* 0x0002a20008000148 */
[----:B------:R-:W-:Y:S05]  /*27d0*/  @!P1 BRA `(.L_x_28) ;  /* 0x0000000000049947 */ /* 0x000fea0003800000 */
[----:B------:R-:W-:Y:S01]  /*27e0*/  BPT.TRAP 0x1 ;  /* 0x000000040000795c */ /* 0x000fe20000300000 */
.L_x_28:
[----:B--2---:R-:W-:Y:S05]  /*27f0*/  @P0 BRA `(.L_x_29) ;  /* 0x0000000000080947 */ /* 0x004fea0003800000 */
[----:B------:R-:W2:Y:S02]  /*2800*/  SYNCS.PHASECHK.TRANS64.TRYWAIT P0, [UR8], R4 ;  /* 0x00000004ff0075a7 */ /* 0x000ea40008000148 */
[----:B--2---:R-:W-:Y:S05]  /*2810*/  @!P0 BRA `(.L_x_30) ;  /* 0x0000007000688947 */ /* 0x004fea0003800000 */
.L_x_29:
[----:B------:R-:W-:Y:S01]  /*2820*/  UIADD3 UR8, UR51, 0x2e200, URZ ;  /* 0x0002e20033087890 */ /* 0x000fe2000fffe03f */
[----:B------:R-:W-:Y:S01]  /*2830*/  WARPGROUP.ARRIVE ;  /* 0x00000000000079c5 */ /* 0x000fe20000000000 */
[----:B------:R-:W-:Y:S02]  /*2840*/  UISETP.NE.AND UP0, UPT, UR6, URZ, UPT ;  /* 0x0000003f0600728c */ /* 0x000fe4000bf05270 */
[----:B------:R-:W-:Y:S02]  /*2850*/  USHF.R.U32.HI UR8, URZ, 0x4, UR8 ;  /* 0x000000043f087899 */ /* 0x000fe40008011608 */
[----:B------:R-:W-:Y:S02]  /*2860*/  USEL UR7, UR7, URZ, !UP0 ;  /* 0x0000003f07077287 */ /* 0x000fe4000c000000 */
[----:B------:R-:W-:Y:S02]  /*2870*/  ULOP3.LUT UR8, UR8, 0x3fff, URZ, 0xc0, !UPT ;  /* 0x00003fff08087892 */ /* 0x000fe4000f8ec03f */
[----:B------:R-:W-:-:S02]  /*2880*/  ULOP3.LUT UR6, UR12, 0x10000, URZ, 0xfc, !UPT ;  /* 0x000100000c067892 */ /* 0x000fc4000f8efc3f */
[----:B------:R-:W-:Y:S02]  /*2890*/  ULOP3.LUT UR8, UR8, 0x10000, URZ, 0xfc, !UPT ;  /* 0x0001000008087892 */ /* 0x000fe4000f8efc3f */
[----:B------:R-:W-:Y:S02]  /*28a0*/  UISETP.NE.U32.AND UP0, UPT, UR7, URZ, UPT ;  /* 0x0000003f0700728c */ /* 0x000fe4000bf05070 */
[----:B------:R-:W-:Y:S02]  /*28b0*/  ULEA UR7, UR13, UR6, 0xa ;  /* 0x000000060d077291 */ /* 0x000fe4000f8e503f */
[----:B------:R-:W-:Y:S01]  /*28c0*/  ULEA UR6, UR13, UR8, 0x8 ;  /* 0x000000080d067291 */ /* 0x000fe2000f8e403f */
[----:B------:R-:W-:Y:S01]  /*28d0*/  UMOV UR9, 0x80000020 ;  /* 0x8000002000097882 */ /* 0x000fe20000000000 */
[----:B------:R-:W-:Y:S01]  /*28e0*/  UMOV UR11, 0x80000020 ;  /* 0x80000020000b7882 */ /* 0x000fe20000000000 */
[----:B------:R-:W-:Y:S02]  /*28f0*/  UIADD3 UR14, UR7, 0x200, URZ ;  /* 0x00000200070e7890 */ /* 0x000fe4000fffe03f */
[----:B------:R-:W-:-:S02]  /*2900*/  UMOV UR8, UR7 ;  /* 0x0000000700087c82 */ /* 0x000fc40008000000 */
[----:B------:R-:W-:Y:S01]  /*2910*/  UMOV UR10, UR6 ;  /* 0x00000006000a7c82 */ /* 0x000fe20008000000 */
[----:B------:R-:W-:Y:S01]  /*2920*/  UIADD3 UR5, UR5, 0x2, URZ ;  /* 0x0000000205057890 */ /* 0x000fe2000fffe03f */
[----:B------:R-:W-:Y:S01]  /*2930*/  QGMMA.64x64x32.F32.E4M3.E4M3 R56, gdesc[UR8], R56, UP0, gsb0 ;  /* 0x00e00000083879f3 */ /* 0x000fe2000b800838 */
[----:B------:R-:W-:Y:S01]  /*2940*/  UMOV UR9, 0x80000020 ;  /* 0x8000002000097882 */ /* 0x000fe20000000000 */
[----:B------:R-:W-:Y:S01]  /*2950*/  UMOV UR8, UR14 ;  /* 0x0000000e00087c82 */ /* 0x000fe20008000000 */
[----:B------:R-:W-:Y:S02]  /*2960*/  WARPGROUP.DEPBAR.LE gsb0, 0x0 ;  /* 0x00008000000079c5 */ /* 0x000fe40000010000 */
[----:B------:R-:W-:-:S06]  /*2970*/  WARPGROUP.ARRIVE ;  /* 0x00000000000079c5 */ /* 0x000fcc0000000000 */
[----:B------:R-:W-:Y:S01]  /*2980*/  QGMMA.64x64x32.F32.E4M3.E4M3 R24, gdesc[UR8], R24, UP0, gsb0 ;  /* 0x00e00000081879f3 */ /* 0x000fe2000b800818 */
[----:B------:R-:W-:Y:S02]  /*2990*/  UIADD3 UR8, UR7, 0x2, URZ ;  /* 0x0000000207087890 */ /* 0x000fe4000fffe03f */
[----:B------:R-:W-:Y:S01]  /*29a0*/  UIADD3 UR10, UR6, 0x2, URZ ;  /* 0x00000002060a7890 */ /* 0x000fe2000fffe03f */
[----:B------:R-:W-:Y:S01]  /*29b0*/  UMOV UR9, 0x80000020 ;  /* 0x8000002000097882 */ /* 0x000fe20000000000 */
[----:B------:R-:W-:Y:S01]  /*29c0*/  UMOV UR11, 0x80000020 ;  /* 0x80000020000b7882 */ /* 0x000fe20000000000 */
[----:B------:R-:W-:Y:S02]  /*29d0*/  UIADD3 UR7, UR7, 0x202, URZ ;  /* 0x0000020207077890 */ /* 0x000fe4000fffe03f */
[----:B------:R-:W-:-:S04]  /*29e0*/  UISETP.NE.AND UP0, UPT, UR5, UR15, UPT ;  /* 0x0000000f0500728c */ /* 0x000fc8000bf05270 */
        /* <DEDUP_REMOVED lines=12> */
[----:B------:R-:W-:Y:S01]  /*2ab0*/  FADD R163, R56, R163 ;  /* 0x000000a338a37221 */ /* 0x000fe20000000000 */
[----:B------:R-:W-:-:S01]  /*2ac0*/  FADD R162, R57, R162 ;  /* 0x000000a239a27221 */ /* 0x000fc20000000000 */
        /* <DEDUP_REMOVED lines=62> */
[----:B------:R-:W-:-:S06]  /*2eb0*/  UMOV UR5, URZ ;  /* 0x0000003f00057c82 */ /* 0x000fcc0008000000 */
.L_x_31:
[----:B------:R-:W-:Y:S05]  /*2ec0*/  @!P1 BRA `(.L_x_32) ;  /* 0x0000000000049947 */ /* 0x000fea0003800000 */
[----:B------:R-:W-:Y:S01]  /*2ed0*/  BPT.TRAP 0x1 ;  /* 0x000000040000795c */ /* 0x000fe20000300000 */
.L_x_32:
[----:B------:R-:W-:-:S13]  /*2ee0*/  ISETP.NE.AND P0, PT, R22, RZ, PT ;  /* 0x000000ff1600720c */ /* 0x000fda0003f05270 */
[----:B-12---:R-:W-:-:S05]  /*2ef0*/  @P0 LEA R4, R3, UR51, 0x3 ;  /* 0x0000003303040c11 */ /* 0x006fca000f8e18ff */
[----:B------:R-:W-:-:S05]  /*2f00*/  @P0 VIADD R4, R4, 0x50 ;  /* 0x0000005004040836 */ /* 0x000fca0000000000 */
[----:B------:R-:W-:-:S04]  /*2f10*/  @P0 PRMT R4, R23, 0x654, R4 ;  /* 0x0000065417040816 */ /* 0x000fc80000000004 */
[----:B------:R1:W-:Y:S01]  /*2f20*/  @P0 SYNCS.ARRIVE.TRANS64.RED.A1T0 RZ, [R4+URZ], RZ ;  /* 0x000000ff04ff09a7 */ /* 0x0003e2000810043f */
[----:B------:R-:W-:-:S13]  /*2f30*/  ISETP.GT.U32.AND P0, PT, R19, 0x1, PT ;  /* 0x000000011300780c */ /* 0x000fda0003f04070 */
[----:B-1----:R-:W-:Y:S05]  /*2f40*/  @P0 BRA `(.L_x_33) ;  /* 0x0000000000040947 */ /* 0x002fea0003800000 */
[----:B------:R-:W-:Y:S01]  /*2f50*/  BPT.TRAP 0x1 ;  /* 0x000000040000795c */ /* 0x000fe20000300000 */
.L_x_33:
[----:B------:R-:W-:Y:S01]  /*2f60*/  UIADD3 UR13, UR13, 0x1, URZ ;  /* 0x000000010d0d7890 */ /* 0x000fe2000fffe03f */
[C---:B------:R-:W-:Y:S01]  /*2f70*/  ISETP.GT.AND P1, PT, R0.reuse, 0x1, PT ;  /* 0x000000010000780c */ /* 0x040fe20003f24270 */
[----:B------:R-:W-:Y:S02]  /*2f80*/  VIADD R3, R3, 0x1 ;  /* 0x0000000103037836 */ /* 0x000fe40000000000 */
[----:B------:R-:W-:Y:S01]  /*2f90*/  UISETP.NE.AND UP0, UPT, UR13, 0xa, UPT ;  /* 0x0000000a0d00788c */ /* 0x000fe2000bf05270 */
[----:B------:R-:W-:Y:S02]  /*2fa0*/  VIADD R0, R0, 0xffffffff ;  /* 0xffffffff00007836 */ /* 0x000fe40000000000 */
[C---:B------:R-:W-:Y:S01]  /*2fb0*/  ISETP.NE.AND P0, PT, R3.reuse, 0xa, PT ;  /* 0x0000000a0300780c */ /* 0x040fe20003f05270 */
[----:B------:R-:W-:Y:S02]  /*2fc0*/  USEL UR7, URZ, 0x1, UP0 ;  /* 0x000000013f077887 */ /* 0x000fe40008000000 */
[----:B------:R-:W-:Y:S01]  /*2fd0*/  USEL UR13, UR13, URZ, UP0 ;  /* 0x0000003f0d0d7287 */ /* 0x000fe20008000000 */
[----:B------:R-:W-:-:S03]  /*2fe0*/  SEL R3, R3, RZ, P0 ;  /* 0x000000ff03037207 */ /* 0x000fc60000000000 */
[----:B------:R-:W-:Y:S01]  /*2ff0*/  LOP3.LUT R6, R6, UR7, RZ, 0x3c, !PT ;  /* 0x0000000706067c12 */ /* 0x000fe2000f8e3cff */
[----:B------:R-:W-:Y:S01]  /*3000*/  UMOV UR7, 0x1 ;  /* 0x0000000100077882 */ /* 0x000fe20000000000 */
[----:B------:R-:W-:Y:S06]  /*3010*/  @P1 BRA `(.L_x_34) ;  /* 0xfffffff400d41947 */ /* 0x000fec000383ffff */
.L_x_26:
[----:B------:R-:W-:Y:S01]  /*3020*/  UISETP.NE.AND UP0, UPT, UR5, URZ, UPT ;  /* 0x0000003f0500728c */ /* 0x000fe2000bf05270 */
[----:B---34-:R-:W3:Y:S03]  /*3030*/  LDC R0, c[0x0][0x28c] ;  /* 0x0000a300ff007b82 */ /* 0x018ee60000000800 */
[----:B------:R-:W-:-:S06]  /*3040*/  USEL UR5, URZ, 0x1, !UP0 ;  /* 0x000000013f057887 */ /* 0x000fcc000c000000 */
[----:B------:R-:W-:Y:S02]  /*3050*/  ISETP.NE.AND P0, PT, RZ, UR5, PT ;  /* 0x00000005ff007c0c */ /* 0x000fe4000bf05270 */
[----:B---3--:R-:W-:-:S11]  /*3060*/  ISETP.GE.AND P1, PT, R0, 0x1, PT ;  /* 0x000000010000780c */ /* 0x008fd60003f26270 */
[----:B------:R-:W-:Y:S05]  /*3070*/  @!P0 BRA `(.L_x_35) ;  /* 0x0000000400008947 */ /* 0x000fea0003800000 */
[----:B------:R-:W-:Y:S01]  /*3080*/  FADD R163, R56, R163 ;  /* 0x000000a338a37221 */ /* 0x000fe20000000000 */
        /* <DEDUP_REMOVED lines=62> */
[----:B------:R-:W-:-:S07]  /*3470*/  FADD R100, R100, R55 ;  /* 0x0000003764647221 */ /* 0x000fce0000000000 */
.L_x_35:
[----:B------:R-:W-:Y:S05]  /*3480*/  @!P1 BRA `(.L_x_36) ;  /* 0x0000000000549947 */ /* 0x000fea0003800000 */
[----:B------:R-:W-:-:S13]  /*3490*/  ISETP.NE.AND P0, PT, R164, 0x3, PT ;  /* 0x00000003a400780c */ /* 0x000fda0003f05270 */
[----:B------:R-:W-:Y:S05]  /*34a0*/  @!P0 BRA `(.L_x_37) ;  /* 0x0000000000048947 */ /* 0x000fea0003800000 */
[----:B------:R-:W-:Y:S01]  /*34b0*/  BPT.TRAP 0x1 ;  /* 0x000000040000795c */ /* 0x000fe20000300000 */
.L_x_37:
[----:B------:R-:W-:Y:S01]  /*34c0*/  ISETP.NE.AND P0, PT, R22, RZ, PT ;  /* 0x000000ff1600720c */ /* 0x000fe20003f05270 */
[----:B------:R-:W-:Y:S01]  /*34d0*/  BSSY B0, `(.L_x_38) ;  /* 0x000000e000007945 */ /* 0x000fe20003800000 */
[----:B------:R-:W-:-:S11]  /*34e0*/  ISETP.GT.U32.AND P1, PT, R19, 0x1, PT ;  /* 0x000000011300780c */ /* 0x000fd60003f24070 */
[----:B------:R-:W-:Y:S05]  /*34f0*/  @!P0 BRA `(.L_x_39) ;  /* 0x00000000002c8947 */ /* 0x000fea0003800000 */
[----:B------:R-:W-:-:S04]  /*3500*/  UISETP.LT.AND UP0, UPT, UR50, 0x1, UPT ;  /* 0x000000013200788c */ /* 0x000fc8000bf01270 */
[----:B------:R-:W-:-:S04]  /*3510*/  USEL UR5, UR50, 0x1, UP0 ;  /* 0x0000000132057887 */ /* 0x000fc80008000000 */
[----:B------:R-:W-:-:S04]  /*3520*/  UIADD3 UR5, UR4, UR50, -UR5 ;  /* 0x0000003204057290 */ /* 0x000fc8000fffe805 */
[----:B------:R-:W-:-:S04]  /*3530*/  UIMAD.WIDE.U32 UR6, UR5, -0x33333333, URZ ;  /* 0xcccccccd050678a5 */ /* 0x000fc8000f8e003f */
[----:B------:R-:W-:-:S04]  /*3540*/  USHF.R.U32.HI UR6, URZ, 0x3, UR7 ;  /* 0x000000033f067899 */ /* 0x000fc80008011607 */
[----:B------:R-:W-:-:S04]  /*3550*/  UIMAD UR5, UR6, -0xa, UR5 ;  /* 0xfffffff6060578a4 */ /* 0x000fc8000f8e0205 */
[----:B------:R-:W-:-:S04]  /*3560*/  ULEA UR5, UR5, UR51, 0x3 ;  /* 0x0000003305057291 */ /* 0x000fc8000f8e183f */
[----:B------:R-:W-:-:S06]  /*3570*/  UIADD3 UR5, UR5, 0x50, URZ ;  /* 0x0000005005057890 */ /* 0x000fcc000fffe03f */
[----:B------:R-:W-:-:S05]  /*3580*/  IMAD.U32 R0, RZ, RZ, UR5 ;  /* 0x00000005ff007e24 */ /* 0x000fca000f8e00ff */
[----:B------:R-:W-:-:S04]  /*3590*/  PRMT R0, R23, 0x654, R0 ;  /* 0x0000065417007816 */ /* 0x000fc80000000000 */
[----:B------:R3:W-:Y:S03]  /*35a0*/  SYNCS.ARRIVE.TRANS64.RED.A1T0 RZ, [R0+URZ], RZ ;  /* 0x000000ff00ff79a7 */ /* 0x0007e6000810043f */
.L_x_39:
[----:B------:R-:W-:Y:S05]  /*35b0*/  BSYNC B0 ;  /* 0x0000000000007941 */ /* 0x000fea0003800000 */
.L_x_38:
[----:B------:R-:W-:Y:S05]  /*35c0*/  @P1 BRA `(.L_x_36) ;  /* 0x0000000000041947 */ /* 0x000fea0003800000 */
[----:B------:R-:W-:Y:S01]  /*35d0*/  BPT.TRAP 0x1 ;  /* 0x000000040000795c */ /* 0x000fe20000300000 */
.L_x_36:
[----:B------:R-:W-:Y:S01]  /*35e0*/  UIADD3 UR6, UR51, 0x100, URZ ;  /* 0x0000010033067890 */ /* 0x000fe2000fffe03f */
[----:B------:R-:W-:Y:S01]  /*35f0*/  R2UR UR46, R89 ;  /* 0x00000000592e72ca */ /* 0x000fe200000e0000 */
[----:B------:R-:W-:Y:S01]  /*3600*/  UIADD3 UR52, UR50, UR4, URZ ;  /* 0x0000000432347290 */ /* 0x000fe2000fffe03f */
[----:B------:R-:W-:Y:S01]  /*3610*/  R2UR UR45, R88 ;  /* 0x00000000582d72ca */ /* 0x000fe200000e0000 */
[----:B------:R-:W-:Y:S02]  /*3620*/  UISETP.GE.U32.AND UP1, UPT, UR50, 0xa, UPT ;  /* 0x0000000a3200788c */ /* 0x000fe4000bf26070 */
[----:B------:R-:W-:Y:S02]  /*3630*/  ULOP3.LUT UP2, URZ, UR6, 0x9f, URZ, 0xc0, !UPT ;  /* 0x0000009f063f7892 */ /* 0x000fe4000f84c03f */
[----:B------:R-:W-:-:S04]  /*3640*/  UISETP.GT.U32.AND UP0, UPT, UR52, 0x9, UPT ;  /* 0x000000093400788c */ /* 0x000fc8000bf04070 */
[----:B------:R-:W-:Y:S01]  /*3650*/  UISETP.LT.U32.AND UP0, UPT, UR50, 0xa, UP0 ;  /* 0x0000000a3200788c */ /* 0x000fe20008701070 */
[----:B------:R-:W-:Y:S01]  /*3660*/  PLOP3.LUT P0, PT, PT, PT, UP2, 0x80, 0x0 ;  /* 0x000000000000781c */ /* 0x000fe20003f0f028 */
[----:B------:R-:W-:Y:S02]  /*3670*/  USHF.L.U32 UR46, UR46, 0x8, URZ ;  /* 0x000000082e2e7899 */ /* 0x000fe4000800063f */
[----:B------:R-:W-:Y:S02]  /*3680*/  @UP1 UIMAD.WIDE.U32 UR4, UR52, -0x33333333, URZ ;  /* 0xcccccccd340418a5 */ /* 0x000fe4000f8e003f */
[----:B------:R-:W-:Y:S02]  /*3690*/  USEL UR6, URZ, 0x1, !UP0 ;  /* 0x000000013f067887 */ /* 0x000fe4000c000000 */
[----:B------:R-:W-:Y:S02]  /*36a0*/  @UP1 USHF.R.U32.HI UR4, URZ, 0x3, UR5 ;  /* 0x000000033f041899 */ /* 0x000fe40008011605 */
[----:B------:R-:W-:-:S02]  /*36b0*/  ULOP3.LUT UR39, UR39, UR6, URZ, 0x3c, !UPT ;  /* 0x0000000627277292 */ /* 0x000fc4000f8e3c3f */
[----:B------:R-:W-:Y:S02]  /*36c0*/  USHF.L.U32 UR45, UR45, 0x6, URZ ;  /* 0x000000062d2d7899 */ /* 0x000fe4000800063f */
[----:B------:R-:W-:Y:S01]  /*36d0*/  @UP1 ULOP3.LUT UR39, UR39, 0x1, UR4, 0x78, !UPT ;  /* 0x0000000127271892 */ /* 0x000fe2000f8e7804 */
[----:B------:R-:W-:Y:S11]  /*36e0*/  @!P0 BRA `(.L_x_40) ;  /* 0x0000000000408947 */ /* 0x000ff60003800000 */
[----:B---3--:R-:W-:Y:S01]  /*36f0*/  MOV R0, 0x0 ;  /* 0x0000000000007802 */ /* 0x008fe20000000f00 */
[----:B------:R-:W-:Y:S01]  /*3700*/  ULDC.64 UR4, c[0x4][0x70] ;  /* 0x01001c0000047ab9 */ /* 0x000fe20000000a00 */
[----:B------:R-:W-:Y:S01]  /*3710*/  ULDC.64 UR6, c[0x4][0x8] ;  /* 0x0100020000067ab9 */ /* 0x000fe20000000a00 */
[----:B-12---:R-:W-:Y:S01]  /*3720*/  IMAD.U32 R4, RZ, RZ, UR4 ;  /* 0x00000004ff047e24 */ /* 0x006fe2000f8e00ff */
[----:B------:R1:W2:Y:S01]  /*3730*/  LDC.64 R14, c[0x4][R0] ;  /* 0x01000000000e7b82 */ /* 0x0002a20000000a00 */
[----:B------:R-:W-:Y:S01]  /*3740*/  MOV R5, UR5 ;  /* 0x0000000500057c02 */ /* 0x000fe20008000f00 */
[----:B------:R-:W-:Y:S01]  /*3750*/  ULDC.64 UR4, c[0x4][0x78] ;  /* 0x01001e0000047ab9 */ /* 0x000fe20000000a00 */
[----:B------:R-:W-:Y:S01]  /*3760*/  IMAD.U32 R10, RZ, RZ, UR6 ;  /* 0x00000006ff0a7e24 */ /* 0x000fe2000f8e00ff */
[----:B------:R-:W-:Y:S01]  /*3770*/  MOV R13, RZ ;  /* 0x000000ff000d7202 */ /* 0x000fe20000000f00 */
[----:B------:R-:W-:Y:S02]  /*3780*/  IMAD.U32 R6, RZ, RZ, UR4 ;  /* 0x00000004ff067e24 */ /* 0x000fe4000f8e00ff */
[----:B------:R-:W-:-:S02]  /*3790*/  IMAD.U32 R7, RZ, RZ, UR5 ;  /* 0x00000005ff077e24 */ /* 0x000fc4000f8e00ff */
[----:B------:R-:W-:Y:S02]  /*37a0*/  IMAD.U32 R11, RZ, RZ, UR7 ;  /* 0x00000007ff0b7e24 */ /* 0x000fe4000f8e00ff */
[----:B------:R-:W-:Y:S02]  /*37b0*/  IMAD.MOV.U32 R8, RZ, RZ, 0x70 ;  /* 0x00000070ff087424 */ /* 0x000fe400078e00ff */
[----:B-1----:R-:W-:-:S07]  /*37c0*/  IMAD.MOV.U32 R12, RZ, RZ, 0x1 ;  /* 0x00000001ff0c7424 */ /* 0x002fce00078e00ff */
[----:B------:R-:W-:-:S07]  /*37d0*/  LEPC R20, `(.L_x_40) ;  /* 0x000000001014794e */ /* 0x000fce0000000000 */
[----:B--2---:R-:W-:Y:S05]  /*37e0*/  CALL.ABS.NOINC R14 ;  /* 0x000000000e007343 */ /* 0x004fea0003c00000 */
.L_x_40:
[----:B------:R-:W-:-:S04]  /*37f0*/  UIADD3 UR4, UR51, 0x4100, URZ ;  /* 0x0000410033047890 */ /* 0x000fc8000fffe03f */
[----:B------:R-:W-:-:S06]  /*3800*/  ULOP3.LUT UP0, URZ, UR4, 0x9f, URZ, 0xc0, !UPT ;  /* 0x0000009f043f7892 */ /* 0x000fcc000f80c03f */
[----:B------:R-:W-:-:S13]  /*3810*/  PLOP3.LUT P0, PT, PT, PT, UP0, 0x80, 0x0 ;  /* 0x000000000000781c */ /* 0x000fda0003f0f008 */
[----:B------:R-:W-:Y:S05]  /*3820*/  @!P0 BRA `(.L_x_41) ;  /* 0x0000000000408947 */ /* 0x000fea0003800000 */
[----:B---3--:R-:W-:Y:S01]  /*3830*/  MOV R0, 0x0 ;  /* 0x0000000000007802 */ /* 0x008fe20000000f00 */
[----:B------:R-:W-:Y:S01]  /*3840*/  ULDC.64 UR4, c[0x4][0x70] ;  /* 0x01001c0000047ab9 */ /* 0x000fe20000000a00 */
[----:B------:R-:W-:Y:S01]  /*3850*/  ULDC.64 UR6, c[0x4][0x78] ;  /* 0x01001e0000067ab9 */ /* 0x000fe20000000a00 */
[----:B-12---:R-:W-:Y:S01]  /*3860*/  IMAD.U32 R4, RZ, RZ, UR4 ;  /* 0x00000004ff047e24 */ /* 0x006fe2000f8e00ff */
[----:B------:R1:W2:Y:S01]  /*3870*/  LDC.64 R14, c[0x4][R0] ;  /* 0x01000000000e7b82 */ /* 0x0002a20000000a00 */
[----:B------:R-:W-:Y:S01]  /*3880*/  IMAD.U32 R5, RZ, RZ, UR5 ;  /* 0x00000005ff057e24 */ /* 0x000fe2000f8e00ff */
[----:B------:R-:W-:Y:S01]  /*3890*/  ULDC.64 UR4, c[0x4][0x10] ;  /* 0x0100040000047ab9 */ /* 0x000fe20000000a00 */
[----:B------:R-:W-:Y:S01]  /*38a0*/  IMAD.U32 R6, RZ, RZ, UR6 ;  /* 0x00000006ff067e24 */ /* 0x000fe2000f8e00ff */
[----:B------:R-:W-:Y:S01]  /*38b0*/  MOV R8, 0x70 ;  /* 0x0000007000087802 */ /* 0x000fe20000000f00 */
[----:B------:R-:W-:Y:S02]  /*38c0*/  IMAD.U32 R7, RZ, RZ, UR7 ;  /* 0x00000007ff077e24 */ /* 0x000fe4000f8e00ff */
[----:B------:R-:W-:-:S02]  /*38d0*/  IMAD.U32 R10, RZ, RZ, UR4 ;  /* 0x00000004ff0a7e24 */ /* 0x000fc4000f8e00ff */
[----:B------:R-:W-:Y:S02]  /*38e0*/  IMAD.U32 R11, RZ, RZ, UR5 ;  /* 0x00000005ff0b7e24 */ /* 0x000fe4000f8e00ff */
[----:B------:R-:W-:Y:S02]  /*38f0*/  IMAD.MOV.U32 R12, RZ, RZ, 0x1 ;  /* 0x00000001ff0c7424 */ /* 0x000fe400078e00ff */
[----:B-1----:R-:W-:-:S07]  /*3900*/  IMAD.MOV.U32 R13, RZ, RZ, RZ ;  /* 0x000000ffff0d7224 */ /* 0x002fce00078e00ff */
[----:B------:R-:W-:-:S07]  /*3910*/  LEPC R20, `(.L_x_41) ;  /* 0x000000001014794e */ /* 0x000fce0000000000 */
[----:B--2---:R-:W-:Y:S05]  /*3920*/  CALL.ABS.NOINC R14 ;  /* 0x000000000e007343 */ /* 0x004fea0003c00000 */
.L_x_41:
[----:B------:R-:W4:Y:S01]  /*3930*/  LDC.64 R14, c[0x0][0x590] ;  /* 0x00016400ff0e7b82 */ /* 0x000f220000000a00 */
[----:B---3--:R-:W-:Y:S01]  /*3940*/  SHF.R.U32.HI R0, RZ, 0x2, R18 ;  /* 0x00000002ff007819 */ /* 0x008fe20000011612 */
[----:B------:R-:W-:Y:S01]  /*3950*/  ULDC UR4, c[0x0][0x284] ;  /* 0x0000a10000047ab9 */ /* 0x000fe20000000800 */
[----:B------:R-:W-:Y:S02]  /*3960*/  LOP3.LUT R7, R18, 0xe0, RZ, 0xc0, !PT ;  /* 0x000000e012077812 */ /* 0x000fe400078ec0ff */
[----:B------:R-:W-:Y:S02]  /*3970*/  LOP3.LUT R9, R0, 0x7, RZ, 0xc0, !PT ;  /* 0x0000000700097812 */ /* 0x000fe400078ec0ff */
[----:B------:R-:W-:Y:S01]  /*3980*/  LOP3.LUT R3, R18, 0x3, RZ, 0xc0, !PT ;  /* 0x0000000312037812 */ /* 0x000fe200078ec0ff */
[----:B-12---:R-:W1:Y:S01]  /*3990*/  LDC R4, c[0x0][0x288] ;  /* 0x0000a200ff047b82 */ /* 0x006e620000000800 */
[----:B------:R-:W-:-:S04]  /*39a0*/  SHF.R.U32.HI R0, RZ, 0x1, R7 ;  /* 0x00000001ff007819 */ /* 0x000fc80000011607 */
[----:B------:R-:W-:-:S05]  /*39b0*/  IADD3 R0, -R0, UR4, -R9 ;  /* 0x0000000400007c10 */ /* 0x000fca000fffe909 */
[----:B------:R-:W-:Y:S01]  /*39c0*/  IMAD R89, R89, -0x100, R0 ;  /* 0xffffff0059597824 */ /* 0x000fe200078e0200 */
[----:B----4-:R-:W-:-:S04]  /*39d0*/  ISETP.NE.U32.AND P1, PT, R14, RZ, PT ;  /* 0x000000ff0e00720c */ /* 0x010fc80003f25070 */
[----:B------:R-:W-:Y:S01]  /*39e0*/  ISETP.NE.AND.EX P1, PT, R15, RZ, PT, P1 ;  /* 0x000000ff0f00720c */ /* 0x000fe20003f25310 */
[----:B-1----:R-:W-:-:S04]  /*39f0*/  IMAD R3, R3, -0x2, R4 ;  /* 0xfffffffe03037824 */ /* 0x002fc800078e0204 */
[----:B------:R-:W-:-:S08]  /*3a00*/  IMAD R88, R88, -0x40, R3 ;  /* 0xffffffc058587824 */ /* 0x000fd000078e0203 */
[----:B------:R-:W-:Y:S05]  /*3a10*/  @!P1 BRA `(.L_x_42) ;  /* 0x0000000000549947 */ /* 0x000fea0003800000 */
[----:B------:R-:W-:Y:S02]  /*3a20*/  ULDC.64 UR4, c[0x0][0x588] ;  /* 0x0001620000047ab9 */ /* 0x000fe40000000a00 */
[----:B------:R-:W-:-:S04]  /*3a30*/  ISETP.NE.U32.AND P0, PT, RZ, UR4, PT ;  /* 0x00000004ff007c0c */ /* 0x000fc8000bf05070 */
[----:B------:R-:W-:-:S13]  /*3a40*/  ISETP.NE.AND.EX P0, PT, RZ, UR5, PT, P0 ;  /* 0x00000005ff007c0c */ /* 0x000fda000bf05300 */
[----:B------:R-:W-:Y:S05]  /*3a50*/  @!P0 BRA `(.L_x_43) ;  /* 0x0000000000288947 */ /* 0x000fea0003800000 */
[----:B------:R-:W1:Y:S01]  /*3a60*/  LDC.64 R4, c[0x0][0x588] ;  /* 0x00016200ff047b82 */ /* 0x000e620000000a00 */
[----:B------:R-:W-:-:S04]  /*3a70*/  IMAD R3, R14, UR47, RZ ;  /* 0x0000002f0e037c24 */ /* 0x000fc8000f8e02ff */
[----:B-1----:R-:W-:-:S05]  /*3a80*/  IMAD.WIDE R4, R3, 0x4, R4 ;  /* 0x0000000403047825 */ /* 0x002fca00078e0204 */
[----:B------:R-:W2:Y:S01]  /*3a90*/  LDG.E R91, desc[UR42][R4.64] ;  /* 0x0000002a045b7981 */ /* 0x000ea2000c1e1900 */
[----:B------:R-:W-:Y:S02]  /*3aa0*/  IMAD.MOV.U32 R90, RZ, RZ, 0x1 ;  /* 0x00000001ff5a7424 */ /* 0x000fe400078e00ff */
[----:B------:R-:W-:Y:S02]  /*3ab0*/  IMAD.MOV.U32 R94, RZ, RZ, 0x1 ;  /* 0x00000001ff5e7424 */ /* 0x000fe400078e00ff */
[----:B------:R-:W-:Y:S01]  /*3ac0*/  IMAD.MOV.U32 R95, RZ, RZ, 0x1 ;  /* 0x00000001ff5f7424 */ /* 0x000fe200078e00ff */
[----:B--2---:R-:W-:Y:S01]  /*3ad0*/  MOV R96, R91 ;  /* 0x0000005b00607202 */ /* 0x004fe20000000f00 */
[----:B------:R-:W-:Y:S01]  /*3ae0*/  IMAD.MOV.U32 R147, RZ, RZ, R91 ;  /* 0x000000ffff937224 */ /* 0x000fe200078e005b */
[----:B------:R-:W-:Y:S06]  /*3af0*/  BRA `(.L_x_42) ;  /* 0x00000000001c7947 */ /* 0x000fec0003800000 */
.L_x_43:
[----:B------:R-:W-:Y:S01]  /*3b00*/  ULDC UR4, c[0x0][0x580] ;  /* 0x0001600000047ab9 */ /* 0x000fe20000000800 */
[----:B------:R-:W-:Y:S01]  /*3b10*/  IMAD.MOV.U32 R90, RZ, RZ, 0x1 ;  /* 0x00000001ff5a7424 */ /* 0x000fe200078e00ff */
[----:B------:R-:W-:Y:S01]  /*3b20*/  MOV R96, UR4 ;  /* 0x0000000400607c02 */ /* 0x000fe20008000f00 */
[----:B------:R-:W-:Y:S02]  /*3b30*/  IMAD.MOV.U32 R94, RZ, RZ, 0x1 ;  /* 0x00000001ff5e7424 */ /* 0x000fe400078e00ff */
[----:B------:R-:W-:Y:S02]  /*3b40*/  IMAD.MOV.U32 R95, RZ, RZ, 0x1 ;  /* 0x00000001ff5f7424 */ /* 0x000fe400078e00ff */
[----:B------:R-:W-:Y:S02]  /*3b50*/  IMAD.U32 R91, RZ, RZ, UR4 ;  /* 0x00000004ff5b7e24 */ /* 0x000fe4000f8e00ff */
[----:B------:R-:W-:-:S07]  /*3b60*/  IMAD.U32 R147, RZ, RZ, UR4 ;  /* 0x00000004ff937e24 */ /* 0x000fce000f8e00ff */
.L_x_42:
[----:B------:R-:W1:Y:S02]  /*3b70*/  LDC.64 R10, c[0x0][0x5b0] ;  /* 0x00016c00ff0a7b82 */ /* 0x000e640000000a00 */
[----:B-1----:R-:W-:-:S04]  /*3b80*/  ISETP.NE.U32.AND P0, PT, R10, RZ, PT ;  /* 0x000000ff0a00720c */ /* 0x002fc80003f05070 */
[----:B------:R-:W-:-:S13]  /*3b90*/  ISETP.NE.AND.EX P0, PT, R11, RZ, PT, P0 ;  /* 0x000000ff0b00720c */ /* 0x000fda0003f05300 */
        /* <DEDUP_REMOVED lines=8> */
[----:B------:R1:W5:Y:S01]  /*3c20*/  LDG.E R93, desc[UR42][R4.64] ;  /* 0x0000002a045d7981 */ /* 0x000362000c1e1900 */
[----:B------:R-:W-:Y:S05]  /*3c30*/  BRA `(.L_x_44) ;  /* 0x0000000000087947 */ /* 0x000fea0003800000 */
.L_x_45:
[----:B------:R-:W-:Y:S02]  /*3c40*/  ULDC UR4, c[0x0][0x5a0] ;  /* 0x0001680000047ab9 */ /* 0x000fe40000000800 */
[----:B------:R-:W-:-:S07]  /*3c50*/  IMAD.U32 R93, RZ, RZ, UR4 ;  /* 0x00000004ff5d7e24 */ /* 0x000fce000f8e00ff */
.L_x_44:
[----:B------:R-:W2:Y:S01]  /*3c60*/  LDC.64 R12, c[0x0][0x5c0] ;  /* 0x00017000ff0c7b82 */ /* 0x000ea20000000a00 */
[----:B------:R-:W-:Y:S01]  /*3c70*/  ULDC.64 UR4, c[0x0][0x588] ;  /* 0x0001620000047ab9 */ /* 0x000fe20000000a00 */
[----:B------:R-:W-:Y:S01]  /*3c80*/  ISETP.EQ.U32.AND P3, PT, R14, RZ, PT ;  /* 0x000000ff0e00720c */ /* 0x000fe20003f62070 */
[----:B-1----:R-:W-:Y:S01]  /*3c90*/  IMAD.MOV.U32 R5, RZ, RZ, 0x1 ;  /* 0x00000001ff057424 */ /* 0x002fe200078e00ff */
[----:B------:R-:W-:Y:S01]  /*3ca0*/  ISETP.NE.U32.AND P0, PT, RZ, UR4, PT ;  /* 0x00000004ff007c0c */ /* 0x000fe2000bf05070 */
[----:B------:R-:W-:Y:S01]  /*3cb0*/  IMAD.MOV.U32 R3, RZ, RZ, 0x1 ;  /* 0x00000001ff037424 */ /* 0x000fe200078e00ff */
[----:B------:R-:W-:Y:S02]  /*3cc0*/  LOP3.LUT P4, RZ, R95, 0xff, RZ, 0xc0, !PT ;  /* 0x000000ff5fff7812 */ /* 0x000fe4000788c0ff */
[----:B------:R-:W1:Y:S01]  /*3cd0*/  LDC R4, c[0x0][0x5c8] ;  /* 0x00017200ff047b82 */ /* 0x000e620000000800 */
[----:B------:R-:W-:Y:S02]  /*3ce0*/  ISETP.NE.AND.EX P0, PT, RZ, UR5, PT, P0 ;  /* 0x00000005ff007c0c */ /* 0x000fe4000bf05300 */
[----:B------:R-:W-:-:S02]  /*3cf0*/  FSEL R0, R147, R96, !P4 ;  /* 0x0000006093007208 */ /* 0x000fc40006000000 */
[----:B------:R-:W-:Y:S02]  /*3d00*/  ISETP.EQ.OR.EX P3, PT, R15, RZ, !P0, P3 ;  /* 0x000000ff0f00720c */ /* 0x000fe40004762730 */
[----:B------:R-:W-:Y:S02]  /*3d10*/  PLOP3.LUT P0, PT, P0, PT, PT, 0x8, 0x0 ;  /* 0x000000000000781c */ /* 0x000fe4000070e170 */
[C---:B------:R-:W-:Y:S02]  /*3d20*/  FSEL R96, R91.reuse, R96, !P1 ;  /* 0x000000605b607208 */ /* 0x040fe40004800000 */
[----:B------:R-:W-:Y:S02]  /*3d30*/  FSEL R0, R91, R0, !P1 ;  /* 0x000000005b007208 */ /* 0x000fe40004800000 */
[----:B--2---:R-:W-:-:S04]  /*3d40*/  ISETP.NE.U32.AND P2, PT, R12, RZ, PT ;  /* 0x000000ff0c00720c */ /* 0x004fc80003f45070 */
[----:B------:R-:W-:-:S04]  /*3d50*/  ISETP.NE.AND.EX P2, PT, R13, RZ, PT, P2 ;  /* 0x000000ff0d00720c */ /* 0x000fc80003f45320 */
[----:B-1----:R-:W-:Y:S01]  /*3d60*/  FSEL R4, R4, RZ, !P2 ;  /* 0x000000ff04047208 */ /* 0x002fe20005000000 */
[----:B------:R-:W-:Y:S08]  /*3d70*/  @!P3 BRA `(.L_x_46) ;  /* 0x000000000040b947 */ /* 0x000ff00003800000 */
[----:B------:R-:W-:Y:S04]  /*3d80*/  BSSY B0, `(.L_x_47) ;  /* 0x000000e000007945 */ /* 0x000fe80003800000 */
[----:B------:R-:W-:Y:S05]  /*3d90*/  @!P1 BRA `(.L_x_48) ;  /* 0x0000000000249947 */ /* 0x000fea0003800000 */
[----:B------:R-:W-:Y:S02]  /*3da0*/  LOP3.LUT P4, RZ, R94, 0xff, RZ, 0xc0, !PT ;  /* 0x000000ff5eff7812 */ /* 0x000fe4000788c0ff */
[----:B------:R-:W-:Y:S02]  /*3db0*/  PLOP3.LUT P3, PT, P0, PT, PT, 0x80, 0x0 ;  /* 0x000000000000781c */ /* 0x000fe4000076f070 */
[----:B------:R-:W-:-:S09]  /*3dc0*/  PRMT R95, RZ, 0x7610, R95 ;  /* 0x00007610ff5f7816 */ /* 0x000fd2000000005f */
[----:B------:R-:W-:Y:S05]  /*3dd0*/  @!P4 BRA `(.L_x_49) ;  /* 0x000000000020c947 */ /* 0x000fea0003800000 */
[----:B------:R-:W-:Y:S01]  /*3de0*/  FSETP.EQ.AND P3, PT, R91, RZ, PT ;  /* 0x000000ff5b00720b */ /* 0x000fe20003f62000 */
[----:B------:R-:W-:Y:S01]  /*3df0*/  IMAD.MOV.U32 R96, RZ, RZ, R91 ;  /* 0x000000ffff607224 */ /* 0x000fe200078e005b */
[----:B------:R-:W-:Y:S02]  /*3e00*/  PRMT R95, R94, 0x7610, R95 ;  /* 0x000076105e5f7816 */ /* 0x000fe4000000005f */
[----:B------:R-:W-:Y:S01]  /*3e10*/  MOV R0, R91 ;  /* 0x0000005b00007202 */ /* 0x000fe20000000f00 */
[----:B------:R-:W-:Y:S08]  /*3e20*/  BRA `(.L_x_49) ;  /* 0x00000000000c7947 */ /* 0x000ff00003800000 */
.L_x_48:
[----:B------:R-:W-:Y:S01]  /*3e30*/  FSETP.EQ.AND P3, PT, R91, RZ, PT ;  /* 0x000000ff5b00720b */ /* 0x000fe20003f62000 */
[--C-:B------:R-:W-:Y:S02]  /*3e40*/  IMAD.MOV.U32 R96, RZ, RZ, R91.reuse ;  /* 0x000000ffff607224 */ /* 0x100fe400078e005b */
[----:B------:R-:W-:-:S10]  /*3e50*/  IMAD.MOV.U32 R0, RZ, RZ, R91 ;  /* 0x000000ffff007224 */ /* 0x000fd400078e005b */
.L_x_49:
[----:B------:R-:W-:Y:S05]  /*3e60*/  BSYNC B0 ;  /* 0x0000000000007941 */ /* 0x000fea0003800000 */
.L_x_47:
[----:B------:R-:W-:-:S07]  /*3e70*/  SEL R5, RZ, 0x1, P3 ;  /* 0x00000001ff057807 */ /* 0x000fce0001800000 */
.L_x_46:
[----:B------:R-:W-:Y:S04]  /*3e80*/  BSSY B0, `(.L_x_50) ;  /* 0x000000f000007945 */ /* 0x000fe80003800000 */
[----:B------:R-:W-:Y:S05]  /*3e90*/  @!P1 BRA `(.L_x_51) ;  /* 0x0000000000289947 */ /* 0x000fea0003800000 */
[----:B------:R-:W-:Y:S02]  /*3ea0*/  LOP3.LUT P1, RZ, R90, 0xff, RZ, 0xc0, !PT ;  /* 0x000000ff5aff7812 */ /* 0x000fe4000782c0ff */
[----:B------:R-:W-:Y:S02]  /*3eb0*/  PRMT R94, RZ, 0x7610, R94 ;  /* 0x00007610ff5e7816 */ /* 0x000fe4000000005e */
[----:B------:R-:W-:-:S09]  /*3ec0*/  PRMT R95, RZ, 0x7610, R95 ;  /* 0x00007610ff5f7816 */ /* 0x000fd2000000005f */
[----:B------:R-:W-:Y:S05]  /*3ed0*/  @!P1 BRA `(.L_x_52) ;  /* 0x0000000000249947 */ /* 0x000fea0003800000 */
[----:B------:R-:W-:Y:S01]  /*3ee0*/  FSETP.EQ.AND P0, PT, R91, RZ, PT ;  /* 0x000000ff5b00720b */ /* 0x000fe20003f02000 */
[--C-:B------:R-:W-:Y:S01]  /*3ef0*/  IMAD.MOV.U32 R96, RZ, RZ, R91.reuse ;  /* 0x000000ffff607224 */ /* 0x100fe200078e005b */
[C---:B------:R-:W-:Y:S01]  /*3f00*/  PRMT R94, R90.reuse, 0x7610, R94 ;  /* 0x000076105a5e7816 */ /* 0x040fe2000000005e */
[----:B------:R-:W-:Y:S01]  /*3f10*/  IMAD.MOV.U32 R0, RZ, RZ, R91 ;  /* 0x000000ffff007224 */ /* 0x000fe200078e005b */
[----:B------:R-:W-:Y:S01]  /*3f20*/  PRMT R95, R90, 0x7610, R95 ;  /* 0x000076105a5f7816 */ /* 0x000fe2000000005f */
[----:B------:R-:W-:Y:S08]  /*3f30*/  BRA `(.L_x_52) ;  /* 0x00000000000c7947 */ /* 0x000ff00003800000 */
.L_x_51:
[----:B------:R-:W-:Y:S01]  /*3f40*/  FSETP.EQ.AND P0, PT, R91, RZ, PT ;  /* 0x000000ff5b00720b */ /* 0x000fe20003f02000 */
[----:B------:R-:W-:Y:S01]  /*3f50*/  IMAD.MOV.U32 R96, RZ, RZ, R91 ;  /* 0x000000ffff607224 */ /* 0x000fe200078e005b */
[----:B------:R-:W-:-:S11]  /*3f60*/  MOV R0, R91 ;  /* 0x0000005b00007202 */ /* 0x000fd60000000f00 */
.L_x_52:
[----:B------:R-:W-:Y:S05]  /*3f70*/  BSYNC B0 ;  /* 0x0000000000007941 */ /* 0x000fea0003800000 */
.L_x_50:
[----:B------:R-:W-:Y:S01]  /*3f80*/  PRMT R5, R5, 0x9910, RZ ;  /* 0x0000991005057816 */ /* 0x000fe200000000ff */
[--C-:B------:R-:W-:Y:S02]  /*3f90*/  IMAD.MOV.U32 R8, RZ, RZ, R4.reuse ;  /* 0x000000ffff087224 */ /* 0x100fe400078e0004 */
[--C-:B------:R-:W-:Y:S01]  /*3fa0*/  IMAD.MOV.U32 R10, RZ, RZ, R4.reuse ;  /* 0x000000ffff0a7224 */ /* 0x100fe200078e0004 */
[----:B------:R-:W-:Y:S01]  /*3fb0*/  ISETP.NE.AND P3, PT, R5, RZ, PT ;  /* 0x000000ff0500720c */ /* 0x000fe20003f65270 */
[----:B------:R-:W-:Y:S02]  /*3fc0*/  IMAD.MOV.U32 R5, RZ, RZ, RZ ;  /* 0x000000ffff057224 */ /* 0x000fe400078e00ff */
[----:B------:R-:W-:Y:S01]  /*3fd0*/  IMAD.MOV.U32 R6, RZ, RZ, R4 ;  /* 0x000000ffff067224 */ /* 0x000fe200078e0004 */
[----:B------:R-:W-:Y:S09]  /*3fe0*/  @!P2 BRA `(.L_x_53) ;  /* 0x000000000088a947 */ /* 0x000ff20003800000 */
[----:B------:R-:W1:Y:S01]  /*3ff0*/  LDC.64 R10, c[0x0][0x5d0] ;  /* 0x00017400ff0a7b82 */ /* 0x000e620000000a00 */
[----:B------:R-:W-:Y:S01]  /*4000*/  SHF.R.U32.HI R7, RZ, 0x5, R7 ;  /* 0x00000005ff077819 */ /* 0x000fe20000011607 */
[----:B------:R-:W-:Y:S01]  /*4010*/  USHF.R.S32.HI UR4, URZ, 0x1f, UR47 ;  /* 0x0000001f3f047899 */ /* 0x000fe2000801142f */
[----:B------:R-:W-:-:S03]  /*4020*/  ISETP.GE.AND P1, PT, R88, 0x1, PT ;  /* 0x000000015800780c */ /* 0x000fc60003f26270 */
[----:B------:R-:W-:Y:S01]  /*4030*/  IMAD.SHL.U32 R6, R7, 0x10, RZ ;  /* 0x0000001007067824 */ /* 0x000fe200078e00ff */
[C---:B------:R-:W-:Y:S02]  /*4040*/  ISETP.LT.OR P2, PT, R89.reuse, 0x9, !P1 ;  /* 0x000000095900780c */ /* 0x040fe40004f41670 */
[----:B------:R-:W-:Y:S02]  /*4050*/  ISETP.LT.OR P5, PT, R89, 0x1, !P1 ;  /* 0x000000015900780c */ /* 0x000fe40004fa1670 */
[----:B------:R-:W-:-:S04]  /*4060*/  LOP3.LUT R6, R6, 0xfffffff0, R9, 0xe2, !PT ;  /* 0xfffffff006067812 */ /* 0x000fc800078ee209 */
[----:B------:R-:W-:-:S04]  /*4070*/  IADD3 R6, R6, UR46, RZ ;  /* 0x0000002e06067c10 */ /* 0x000fc8000fffe0ff */
[--C-:B------:R-:W-:Y:S01]  /*4080*/  SHF.R.S32.HI R7, RZ, 0x1f, R6.reuse ;  /* 0x0000001fff077819 */ /* 0x100fe20000011406 */
[C---:B-1----:R-:W-:Y:S02]  /*4090*/  IMAD R4, R10.reuse, UR4, RZ ;  /* 0x000000040a047c24 */ /* 0x042fe4000f8e02ff */
[----:B------:R-:W-:-:S04]  /*40a0*/  IMAD.WIDE.U32 R6, R10, UR47, R6 ;  /* 0x0000002f0a067c25 */ /* 0x000fc8000f8e0006 */
[----:B------:R-:W-:Y:S01]  /*40b0*/  IMAD R4, R11, UR47, R4 ;  /* 0x0000002f0b047c24 */ /* 0x000fe2000f8e0204 */
[----:B------:R-:W-:-:S04]  /*40c0*/  IADD3 R8, P4, R6, R12, RZ ;  /* 0x0000000c06087210 */ /* 0x000fc80007f9e0ff */
[----:B------:R-:W-:Y:S01]  /*40d0*/  IADD3.X R9, R13, R7, R4, P4, !PT ;  /* 0x000000070d097210 */ /* 0x000fe200027fe404 */
[----:B------:R-:W-:Y:S01]  /*40e0*/  IMAD.MOV.U32 R4, RZ, RZ, RZ ;  /* 0x000000ffff047224 */ /* 0x000fe200078e00ff */
[----:B------:R-:W-:-:S03]  /*40f0*/  ISETP.LT.OR P4, PT, R89, 0x81, !P1 ;  /* 0x000000815900780c */ /* 0x000fc60004f81670 */
[----:B------:R-:W2:Y:S04]  /*4100*/  @!P2 LDG.E.U8 R6, desc[UR42][R8.64+0x8] ;  /* 0x0000082a0806a981 */ /* 0x000ea8000c1e1100 */
[----:B------:R-:W3:Y:S01]  /*4110*/  @!P5 LDG.E.U8 R4, desc[UR42][R8.64] ;  /* 0x0000002a0804d981 */ /* 0x000ee2000c1e1100 */
[----:B------:R-:W-:-:S05]  /*4120*/  ISETP.LT.OR P1, PT, R89, 0x89, !P1 ;  /* 0x000000895900780c */ /* 0x000fca0004f21670 */
[----:B------:R-:W4:Y:S08]  /*4130*/  @!P4 LDG.E.U8 R10, desc[UR42][R8.64+0x80] ;  /* 0x0000802a080ac981 */ /* 0x000f30000c1e1100 */
[----:B------:R-:W4:Y:S01]  /*4140*/  @!P1 LDG.E.U8 R11, desc[UR42][R8.64+0x88] ;  /* 0x0000882a080b9981 */ /* 0x000f22000c1e1100 */
[----:B--2---:R-:W-:-:S05]  /*4150*/  @!P2 IMAD.SHL.U32 R7, R6, 0x100, RZ ;  /* 0x000001000607a824 */ /* 0x004fca00078e00ff */
[----:B---3--:R-:W-:-:S04]  /*4160*/  @!P2 LOP3.LUT R4, R4, R7, RZ, 0xfc, !PT ;  /* 0x000000070404a212 */ /* 0x008fc800078efcff */
[----:B------:R-:W-:-:S05]  /*4170*/  @!P4 LOP3.LUT R7, R4, 0xff00ffff, RZ, 0xc0, !PT ;  /* 0xff00ffff0407c812 */ /* 0x000fca00078ec0ff */
[----:B----4-:R-:W-:-:S05]  /*4180*/  @!P4 IMAD R4, R10, 0x10000, R7 ;  /* 0x000100000a04c824 */ /* 0x010fca00078e0207 */
[----:B------:R-:W-:-:S04]  /*4190*/  @!P1 LOP3.LUT R6, R4, 0xffffff, RZ, 0xc0, !PT ;  /* 0x00ffffff04069812 */ /* 0x000fc800078ec0ff */
[----:B------:R-:W-:-:S04]  /*41a0*/  @!P1 PRMT R4, R11, 0x654, R6 ;  /* 0x000006540b049816 */ /* 0x000fc80000000006 */
[-C--:B------:R-:W-:Y:S02]  /*41b0*/  F2FP.F16.E4M3.UNPACK_B R7, R4.reuse ;  /* 0x00000004ff07723e */ /* 0x080fe400020006ff */
[----:B------:R-:W-:-:S03]  /*41c0*/  F2FP.F16.E4M3.UNPACK_B R4, R4.H1 ;  /* 0x00000004ff04723e */ /* 0x000fc600030006ff */
[--C-:B------:R-:W-:Y:S02]  /*41d0*/  HADD2.F32 R6, -RZ, R7.reuse.H0_H0 ;  /* 0x20000007ff067230 */ /* 0x100fe40000004100 */
[--C-:B------:R-:W-:Y:S02]  /*41e0*/  HADD2.F32 R8, -RZ, R4.reuse.H0_H0 ;  /* 0x20000004ff087230 */ /* 0x100fe40000004100 */
[----:B------:R-:W-:Y:S02]  /*41f0*/  HADD2.F32 R10, -RZ, R7.H1_H1 ;  /* 0x30000007ff0a7230 */ /* 0x000fe40000004100 */
[----:B------:R-:W-:-:S07]  /*4200*/  HADD2.F32 R4, -RZ, R4.H1_H1 ;  /* 0x30000004ff047230 */ /* 0x000fce0000004100 */
.L_x_53:
[----:B------:R-:W-:Y:S01]  /*4210*/  BSSY B0, `(.L_x_54) ;  /* 0x0000042000007945 */ /* 0x000fe20003800000 */
[----:B------:R-:W-:Y:S01]  /*4220*/  IMAD.MOV.U32 R11, RZ, RZ, RZ ;  /* 0x000000ffff0b7224 */ /* 0x000fe200078e00ff */
[----:B------:R-:W-:Y:S01]  /*4230*/  MOV R7, RZ ;  /* 0x000000ff00077202 */ /* 0x000fe20000000f00 */
[----:B------:R-:W-:Y:S01]  /*4240*/  IMAD.MOV.U32 R9, RZ, RZ, RZ ;  /* 0x000000ffff097224 */ /* 0x000fe200078e00ff */
[----:B------:R-:W-:Y:S06]  /*4250*/  @!P3 BRA `(.L_x_55) ;  /* 0x0000000000f4b947 */ /* 0x000fec0003800000 */
[----:B------:R-:W-:-:S13]  /*4260*/  ISETP.NE.AND P2, PT, R92, 0x3, PT ;  /* 0x000000035c00780c */ /* 0x000fda0003f45270 */
[----:B------:R-:W-:Y:S05]  /*4270*/  @!P2 BRA `(.L_x_56) ;  /* 0x000000000004a947 */ /* 0x000fea0003800000 */
[----:B------:R-:W-:Y:S01]  /*4280*/  BPT.TRAP 0x1 ;  /* 0x000000040000795c */ /* 0x000fe20000300000 */
.L_x_56:
[----:B------:R-:W-:Y:S01]  /*4290*/  LEA R26, R98, UR51, 0x3 ;  /* 0x00000033621a7c11 */ /* 0x000fe2000f8e18ff */
[----:B------:R-:W-:Y:S01]  /*42a0*/  BSSY B1, `(.L_x_57) ;  /* 0x0000006000017945 */ /* 0x000fe20003800000 */
[----:B------:R-:W-:Y:S01]  /*42b0*/  SHF.L.U32 R7, R97, 0x1f, RZ ;  /* 0x0000001f61077819 */ /* 0x000fe200000006ff */
[----:B------:R-:W-:Y:S02]  /*42c0*/  IMAD.MOV.U32 R5, RZ, RZ, RZ ;  /* 0x000000ffff057224 */ /* 0x000fe400078e00ff */
[----:B------:R-:W-:Y:S01]  /*42d0*/  IMAD.MOV.U32 R11, RZ, RZ, RZ ;  /* 0x000000ffff0b7224 */ /* 0x000fe200078e00ff */
[----:B------:R-:W1:Y:S02]  /*42e0*/  SYNCS.PHASECHK.TRANS64.TRYWAIT P1, [R26+URZ+0xa0], R7 ;  /* 0x0000a0071a0075a7 */ /* 0x000e64000802017f */
[----:B-1----:R-:W-:Y:S05]  /*42f0*/  @!P1 BRA `(.L_x_58) ;  /* 0x0000005400c89947 */ /* 0x002fea0003800000 */
.L_x_179:
[----:B------:R-:W-:Y:S05]  /*4300*/  BSYNC B1 ;  /* 0x0000000000017941 */ /* 0x000fea0003800000 */
.L_x_57:
[----:B------:R-:W-:Y:S01]  /*4310*/  BSSY B1, `(.L_x_59) ;  /* 0x0000020000017945 */ /* 0x000fe20003800000 */
[----:B------:R-:W-:Y:S02]  /*4320*/  IMAD.MOV.U32 R9, RZ, RZ, RZ ;  /* 0x000000ffff097224 */ /* 0x000fe400078e00ff */
[----:B-1----:R-:W-:Y:S01]  /*4330*/  IMAD.MOV.U32 R7, RZ, RZ, RZ ;  /* 0x000000ffff077224 */ /* 0x002fe200078e00ff */
[----:B------:R-:W-:Y:S06]  /*4340*/  @P0 BRA `(.L_x_60) ;  /* 0x0000000000700947 */ /* 0x000fec0003800000 */
[C---:B------:R-:W-:Y:S01]  /*4350*/  IMAD.SHL.U32 R5, R18.reuse, 0x10, RZ ;  /* 0x0000001012057824 */ /* 0x040fe200078e00ff */
[C---:B------:R-:W-:Y:S01]  /*4360*/  SHF.L.U32 R12, R18.reuse, 0x1, RZ ;  /* 0x00000001120c7819 */ /* 0x040fe200000006ff */
[----:B------:R-:W-:-:S03]  /*4370*/  IMAD.SHL.U32 R14, R18, 0x8, RZ ;  /* 0x00000008120e7824 */ /* 0x000fc600078e00ff */
[----:B------:R-:W-:Y:S02]  /*4380*/  LOP3.LUT R5, R5, 0xe00, RZ, 0xc0, !PT ;  /* 0x00000e0005057812 */ /* 0x000fe400078ec0ff */
[----:B------:R-:W-:Y:S02]  /*4390*/  LOP3.LUT R7, R14, 0x80, RZ, 0xc0, !PT ;  /* 0x000000800e077812 */ /* 0x000fe400078ec0ff */
[----:B------:R-:W-:Y:S02]  /*43a0*/  LOP3.LUT R5, R5, 0x6, R12, 0xf8, !PT ;  /* 0x0000000605057812 */ /* 0x000fe400078ef80c */
[----:B------:R-:W-:Y:S02]  /*43b0*/  LOP3.LUT R12, R7, 0x10, R18, 0xf8, !PT ;  /* 0x00000010070c7812 */ /* 0x000fe400078ef812 */
[----:B------:R-:W-:Y:S02]  /*43c0*/  LOP3.LUT R5, R5, 0x60, R14, 0xf8, !PT ;  /* 0x0000006005057812 */ /* 0x000fe400078ef80e */
[----:B------:R-:W-:-:S02]  /*43d0*/  SHF.R.U32.HI R7, RZ, 0x4, R18 ;  /* 0x00000004ff077819 */ /* 0x000fc40000011612 */
[----:B------:R-:W-:Y:S02]  /*43e0*/  LOP3.LUT R5, R5, R12, RZ, 0xfc, !PT ;  /* 0x0000000c05057212 */ /* 0x000fe400078efcff */
[----:B------:R-:W-:-:S03]  /*43f0*/  LOP3.LUT P1, RZ, R7, 0x1, RZ, 0xc0, !PT ;  /* 0x0000000107ff7812 */ /* 0x000fc6000782c0ff */
[----:B------:R-:W-:-:S04]  /*4400*/  IMAD R5, R98, 0x1000, R5 ;  /* 0x0000100062057824 */ /* 0x000fc800078e0205 */
[----:B------:R-:W-:Y:S01]  /*4410*/  VIADD R7, R5, UR51 ;  /* 0x0000003305077c36 */ /* 0x000fe20008000000 */
[----:B------:R-:W-:Y:S03]  /*4420*/  LDS.U16 R12, [R5+UR51+0x100] ;  /* 0x00010033050c7984 */ /* 0x000fe60008000400 */
[C---:B------:R-:W-:Y:S01]  /*4430*/  VIADD R9, R7.reuse, 0x100 ;  /* 0x0000010007097836 */ /* 0x040fe20000000000 */
[----:B------:R-:W-:Y:S01]  /*4440*/  LDS.U16 R14, [R5+UR51+0x108] ;  /* 0x00010833050e7984 */ /* 0x000fe20008000400 */
[----:B------:R-:W-:-:S03]  /*4450*/  VIADD R11, R7, 0x110 ;  /* 0x00000110070b7836 */ /* 0x000fc60000000000 */
[----:B------:R-:W-:Y:S01]  /*4460*/  @P1 IADD3 R11, R9, -0x10, RZ ;  /* 0xfffffff0090b1810 */ /* 0x000fe20007ffe0ff */
[----:B------:R-:W1:Y:S04]  /*4470*/  LDS.U16 R7, [R5+UR51+0x200] ;  /* 0x0002003305077984 */ /* 0x000e680008000400 */
[----:B------:R-:W2:Y:S04]  /*4480*/  LDS.U16 R9, [R5+UR51+0x208] ;  /* 0x0002083305097984 */ /* 0x000ea80008000400 */
[----:B------:R-:W-:Y:S04]  /*4490*/  LDS.U16 R13, [R11+0x100] ;  /* 0x000100000b0d7984 */ /* 0x000fe80000000400 */
[----:B------:R-:W3:Y:S04]  /*44a0*/  LDS.U16 R20, [R11] ;  /* 0x000000000b147984 */ /* 0x000ee80000000400 */
[----:B------:R-:W-:Y:S04]  /*44b0*/  LDS.U16 R15, [R11+0x108] ;  /* 0x000108000b0f7984 */ /* 0x000fe80000000400 */
[----:B------:R3:W4:Y:S01]  /*44c0*/  LDS.U16 R24, [R11+0x8] ;  /* 0x000008000b187984 */ /* 0x0007220000000400 */
[----:B-1----:R-:W-:-:S02]  /*44d0*/  PRMT R7, R12, 0x5410, R7 ;  /* 0x000054100c077816 */ /* 0x002fc40000000007 */
[----:B--2---:R-:W-:Y:S02]  /*44e0*/  PRMT R9, R14, 0x5410, R9 ;  /* 0x000054100e097816 */ /* 0x004fe40000000009 */
[----:B---3--:R-:W-:Y:S02]  /*44f0*/  PRMT R11, R20, 0x5410, R13 ;  /* 0x00005410140b7816 */ /* 0x008fe4000000000d */
[----:B----4-:R-:W-:-:S07]  /*4500*/  PRMT R5, R24, 0x5410, R15 ;  /* 0x0000541018057816 */ /* 0x010fce000000000f */
.L_x_60:
[----:B------:R-:W-:Y:S05]  /*4510*/  BSYNC B1 ;  /* 0x0000000000017941 */ /* 0x000fea0003800000 */
.L_x_59:
[----:B------:R-:W-:Y:S01]  /*4520*/  @!PT LDS RZ, [RZ] ;  /* 0x00000000fffff984 */ /* 0x000fe20000000800 */
[----:B------:R-:W-:Y:S01]  /*4530*/  @!PT LDS RZ, [RZ] ;  /* 0x00000000fffff984 */ /* 0x000fe20000000800 */
[----:B------:R-:W-:Y:S01]  /*4540*/  @!PT LDS RZ, [RZ] ;  /* 0x00000000fffff984 */ /* 0x000fe20000000800 */
[----:B------:R-:W-:Y:S01]  /*4550*/  @!PT LDS RZ, [RZ] ;  /* 0x00000000fffff984 */ /* 0x000fe20000000800 */
[----:B------:R1:W-:Y:S06]  /*4560*/  MEMBAR.ALL.CTA ;  /* 0x0000000000007992 */ /* 0x0003ec0000008000 */
[----:B-1----:R-:W1:Y:S01]  /*4570*/  FENCE.VIEW.ASYNC.S ;  /* 0x00000000000073c6 */ /* 0x002e620000000000 */
[----:B------:R-:W-:Y:S05]  /*4580*/  @!P2 BRA `(.L_x_61) ;  /* 0x000000000004a947 */ /* 0x000fea0003800000 */
[----:B------:R-:W-:Y:S01]  /*4590*/  BPT.TRAP 0x1 ;  /* 0x000000040000795c */ /* 0x000fe20000300000 */
.L_x_61:
[----:B------:R-:W2:Y:S01]  /*45a0*/  S2R R13, SR_CgaCtaId ;  /* 0x00000000000d7919 */ /* 0x000ea20000008800 */
[----:B------:R-:W-:Y:S02]  /*45b0*/  VIADD R12, R26, 0xc0 ;  /* 0x000000c01a0c7836 */ /* 0x000fe40000000000 */
[----:B------:R-:W-:-:S05]  /*45c0*/  VIADD R98, R98, 0x1 ;  /* 0x0000000162627836 */ /* 0x000fca0000000000 */
[----:B------:R-:W-:-:S04]  /*45d0*/  ISETP.NE.AND P1, PT, R98, 0x4, PT ;  /* 0x000000046200780c */ /* 0x000fc80003f25270 */
[----:B------:R-:W-:Y:S02]  /*45e0*/  SEL R98, R98, RZ, P1 ;  /* 0x000000ff62627207 */ /* 0x000fe40000800000 */
[----:B--2---:R-:W-:-:S04]  /*45f0*/  PRMT R12, R13, 0x654, R12 ;  /* 0x000006540d0c7816 */ /* 0x004fc8000000000c */
[----:B-1----:R1:W-:Y:S02]  /*4600*/  SYNCS.ARRIVE.TRANS64.RED.A1T0 RZ, [R12+URZ], RZ ;  /* 0x000000ff0cff79a7 */ /* 0x0023e4000810043f */
[----:B-1----:R-:W-:-:S04]  /*4610*/  SEL R12, RZ, 0x1, P1 ;  /* 0x00000001ff0c7807 */ /* 0x002fc80000800000 */
[----:B------:R-:W-:-:S07]  /*4620*/  LOP3.LUT R97, R97, R12, RZ, 0x3c, !PT ;  /* 0x0000000c61617212 */ /* 0x000fce00078e3cff */
.L_x_55:
[----:B------:R-:W-:Y:S05]  /*4630*/  BSYNC B0 ;  /* 0x0000000000007941 */ /* 0x000fea0003800000 */
.L_x_54:
[----:B------:R-:W-:Y:S01]  /*4640*/  F2FP.F16.E4M3.UNPACK_B R13, R7 ;  /* 0x00000007ff0d723e */ /* 0x000fe200020006ff */
[C-C-:B-----5:R-:W-:Y:S01]  /*4650*/  FFMA R12, R93.reuse, R163, R6.reuse ;  /* 0x000000a35d0c7223 */ /* 0x160fe20000000006 */
[----:B------:R-:W-:Y:S01]  /*4660*/  F2FP.F16.E4M3.UNPACK_B R14, R7.H1 ;  /* 0x00000007ff0e723e */ /* 0x000fe200030006ff */
[C---:B------:R-:W-:Y:S01]  /*4670*/  FFMA R162, R93.reuse, R162, R6 ;  /* 0x000000a25da27223 */ /* 0x040fe20000000006 */
[C---:B------:R-:W-:Y:S01]  /*4680*/  FFMA R160, R93.reuse, R160, R10 ;  /* 0x000000a05da07223 */ /* 0x040fe2000000000a */
[--C-:B------:R-:W-:Y:S01]  /*4690*/  HADD2.F32 R15, -RZ, R13.reuse.H0_H0 ;  /* 0x2000000dff0f7230 */ /* 0x100fe20000004100 */
[----:B------:R-:W-:Y:S01]  /*46a0*/  SHF.R.U32.HI R20, RZ, 0x4, R18 ;  /* 0x00000004ff147819 */ /* 0x000fe20000011612 */
[----:B------:R-:W-:Y:S02]  /*46b0*/  HADD2.F32 R13, -RZ, R13.H1_H1 ;  /* 0x3000000dff0d7230 */ /* 0x000fe40000004100 */
[----:B------:R-:W-:Y:S01]  /*46c0*/  FFMA R158, R93, R158, R6 ;  /* 0x0000009e5d9e7223 */ /* 0x000fe20000000006 */
[----:B------:R-:W-:-:S02]  /*46d0*/  HADD2.F32 R21, -RZ, R14.H1_H1 ;  /* 0x3000000eff157230 */ /* 0x000fc40000004100 */
[-C--:B------:R-:W-:Y:S01]  /*46e0*/  FFMA R24, R15, R147.reuse, R12 ;  /* 0x000000930f187223 */ /* 0x080fe2000000000c */
[----:B------:R-:W-:Y:S02]  /*46f0*/  HADD2.F32 R15, -RZ, R14.H0_H0 ;  /* 0x2000000eff0f7230 */ /* 0x000fe40000004100 */
[----:B------:R-:W-:Y:S01]  /*4700*/  FFMA R27, R13, R147, R162 ;  /* 0x000000930d1b7223 */ /* 0x000fe200000000a2 */
[----:B------:R-:W-:Y:S01]  /*4710*/  FFMA R12, R93, R161, R10 ;  /* 0x000000a15d0c7223 */ /* 0x000fe2000000000a */
[----:B------:R-:W-:Y:S01]  /*4720*/  F2FP.F16.E4M3.UNPACK_B R14, R9 ;  /* 0x00000009ff0e723e */ /* 0x000fe200020006ff */
[----:B------:R-:W-:Y:S01]  /*4730*/  FFMA R29, R21, R147, R160 ;  /* 0x00000093151d7223 */ /* 0x000fe200000000a0 */
[----:B------:R-:W-:Y:S01]  /*4740*/  F2FP.F16.E4M3.UNPACK_B R13, R9.H1 ;  /* 0x00000009ff0d723e */ /* 0x000fe200030006ff */
[----:B------:R-:W-:Y:S01]  /*4750*/  FFMA R26, R15, R147, R12 ;  /* 0x000000930f1a7223 */ /* 0x000fe2000000000c */
[----:B------:R-:W-:Y:S01]  /*4760*/  LOP3.LUT P2, RZ, R20, 0x1, RZ, 0xc0, !PT ;  /* 0x0000000114ff7812 */ /* 0x000fe2000784c0ff */
[----:B------:R-:W-:-:S02]  /*4770*/  HADD2.F32 R15, -RZ, R14.H0_H0 ;  /* 0x2000000eff0f7230 */ /* 0x000fc40000004100 */
[C---:B------:R-:W-:Y:S01]  /*4780*/  FFMA R12, R93.reuse, R159, R6 ;  /* 0x0000009f5d0c7223 */ /* 0x040fe20000000006 */
[----:B------:R-:W-:Y:S02]  /*4790*/  HADD2.F32 R21, -RZ, R14.H1_H1 ;  /* 0x3000000eff157230 */ /* 0x000fe40000004100 */
[----:B------:R-:W-:Y:S01]  /*47a0*/  FFMA R14, R93, R157, R10 ;  /* 0x0000009d5d0e7223 */ /* 0x000fe2000000000a */
[--C-:B------:R-:W-:Y:S01]  /*47b0*/  HADD2.F32 R25, -RZ, R13.reuse.H0_H0 ;  /* 0x2000000dff197230 */ /* 0x100fe20000004100 */
[----:B------:R-:W-:Y:S01]  /*47c0*/  F2FP.F16.E4M3.UNPACK_B R20, R11 ;  /* 0x0000000bff14723e */ /* 0x000fe200020006ff */
[-C--:B------:R-:W-:Y:S01]  /*47d0*/  FFMA R28, R15, R147.reuse, R12 ;  /* 0x000000930f1c7223 */ /* 0x080fe2000000000c */
[----:B------:R-:W-:Y:S02]  /*47e0*/  HADD2.F32 R13, -RZ, R13.H1_H1 ;  /* 0x3000000dff0d7230 */ /* 0x000fe40000004100 */
[----:B------:R-:W-:Y:S01]  /*47f0*/  FFMA R156, R93, R156, R10 ;  /* 0x0000009c5d9c7223 */ /* 0x000fe2000000000a */
[----:B------:R-:W-:Y:S01]  /*4800*/  FFMA R30, R25, R147, R14 ;  /* 0x00000093191e7223 */ /* 0x000fe2000000000e */
[--C-:B------:R-:W-:Y:S01]  /*4810*/  HADD2.F32 R15, -RZ, R20.reuse.H0_H0 ;  /* 0x20000014ff0f7230 */ /* 0x100fe20000004100 */
[----:B------:R-:W-:Y:S01]  /*4820*/  F2FP.F16.E4M3.UNPACK_B R14, R11.H1 ;  /* 0x0000000bff0e723e */ /* 0x000fe200030006ff */
[----:B------:R-:W-:Y:S01]  /*4830*/  FFMA R12, R93, R155, R6 ;  /* 0x0000009b5d0c7223 */ /* 0x000fe20000000006 */
[-C--:B------:R-:W-:Y:S01]  /*4840*/  FFMA R31, R21, R147.reuse, R158 ;  /* 0x00000093151f7223 */ /* 0x080fe2000000009e */
[----:B------:R-:W-:Y:S01]  /*4850*/  FFMA R33, R13, R147, R156 ;  /* 0x000000930d217223 */ /* 0x000fe2000000009c */
[----:B------:R-:W-:-:S02]  /*4860*/  HADD2.F32 R21, -RZ, R20.H1_H1 ;  /* 0x30000014ff157230 */ /* 0x000fc40000004100 */
[----:B------:R-:W-:Y:S01]  /*4870*/  FFMA R32, R15, R147, R12 ;  /* 0x000000930f207223 */ /* 0x000fe2000000000c */
[--C-:B------:R-:W-:Y:S02]  /*4880*/  HADD2.F32 R13, -RZ, R14.reuse.H0_H0 ;  /* 0x2000000eff0d7230 */ /* 0x100fe40000004100 */
[C---:B------:R-:W-:Y:S01]  /*4890*/  FFMA R154, R93.reuse, R154, R6 ;  /* 0x0000009a5d9a7223 */ /* 0x040fe20000000006 */
[----:B------:R-:W-:Y:S01]  /*48a0*/  F2FP.F16.E4M3.UNPACK_B R20, R5 ;  /* 0x00000005ff14723e */ /* 0x000fe200020006ff */
[----:B------:R-:W-:Y:S01]  /*48b0*/  FFMA R12, R93, R153, R10 ;  /* 0x000000995d0c7223 */ /* 0x000fe2000000000a */
[----:B------:R-:W-:Y:S02]  /*48c0*/  HADD2.F32 R15, -RZ, R14.H1_H1 ;  /* 0x3000000eff0f7230 */ /* 0x000fe40000004100 */
[-C--:B------:R-:W-:Y:S01]  /*48d0*/  FFMA R35, R21, R147.reuse, R154 ;  /* 0x0000009315237223 */ /* 0x080fe2000000009a */
[----:B------:R-:W-:Y:S01]  /*48e0*/  FFMA R152, R93, R152, R10 ;  /* 0x000000985d987223 */ /* 0x000fe2000000000a */
[----:B------:R-:W-:Y:S01]  /*48f0*/  FFMA R34, R13, R147, R12 ;  /* 0x000000930d227223 */ /* 0x000fe2000000000c */
[--C-:B------:R-:W-:Y:S01]  /*4900*/  HADD2.F32 R21, -RZ, R20.reuse.H0_H0 ;  /* 0x20000014ff157230 */ /* 0x100fe20000004100 */
[----:B------:R-:W-:Y:S01]  /*4910*/  LOP3.LUT R12, R18, 0xff, RZ, 0xc0, !PT ;  /* 0x000000ff120c7812 */ /* 0x000fe200078ec0ff */
[----:B------:R-:W-:Y:S01]  /*4920*/  HADD2.F32 R25, -RZ, R20.H1_H1 ;  /* 0x30000014ff197230 */ /* 0x000fe20000004100 */
[----:B------:R-:W-:Y:S01]  /*4930*/  F2FP.F16.E4M3.UNPACK_B R20, R5.H1 ;  /* 0x00000005ff14723e */ /* 0x000fe200030006ff */
[----:B------:R-:W-:Y:S01]  /*4940*/  FFMA R37, R15, R147, R152 ;  /* 0x000000930f257223 */ /* 0x000fe20000000098 */
[----:B------:R-:W-:Y:S01]  /*4950*/  FFMA R150, R93, R150, R6 ;  /* 0x000000965d967223 */ /* 0x000fe20000000006 */
[----:B------:R-:W-:-:S02]  /*4960*/  VIADD R12, R12, 0x1f ;  /* 0x0000001f0c0c7836 */ /* 0x000fc40000000000 */
[C---:B------:R-:W-:Y:S01]  /*4970*/  FFMA R148, R93.reuse, R148, R10 ;  /* 0x000000945d947223 */ /* 0x040fe2000000000a */
[--C-:B------:R-:W-:Y:S02]  /*4980*/  HADD2.F32 R13, -RZ, R20.reuse.H0_H0 ;  /* 0x20000014ff0d7230 */ /* 0x100fe40000004100 */
[----:B------:R-:W-:Y:S01]  /*4990*/  FFMA R14, R93, R151, R6 ;  /* 0x000000975d0e7223 */ /* 0x000fe20000000006 */
[----:B------:R-:W-:Y:S02]  /*49a0*/  HADD2.F32 R15, -RZ, R20.H1_H1 ;  /* 0x30000014ff0f7230 */ /* 0x000fe40000004100 */
[-C--:B------:R-:W-:Y:S01]  /*49b0*/  FFMA R150, R25, R147.reuse, R150 ;  /* 0x0000009319967223 */ /* 0x080fe20000000096 */
[----:B------:R-:W-:Y:S01]  /*49c0*/  IMAD.SHL.U32 R20, R18, 0x10, RZ ;  /* 0x0000001012147824 */ /* 0x000fe200078e00ff */
[----:B------:R-:W-:Y:S01]  /*49d0*/  ISETP.GT.U32.AND P1, PT, R12, 0x3e, PT ;  /* 0x0000003e0c00780c */ /* 0x000fe20003f24070 */
[C---:B------:R-:W-:Y:S02]  /*49e0*/  IMAD.SHL.U32 R25, R18.reuse, 0x2, RZ ;  /* 0x0000000212197824 */ /* 0x040fe400078e00ff */
[-C--:B------:R-:W-:Y:S01]  /*49f0*/  FFMA R148, R15, R147.reuse, R148 ;  /* 0x000000930f947223 */ /* 0x080fe20000000094 */
[----:B------:R-:W-:Y:S01]  /*4a00*/  SHF.L.U32 R15, R18, 0x3, RZ ;  /* 0x00000003120f7819 */ /* 0x000fe200000006ff */
[----:B------:R-:W-:Y:S01]  /*4a10*/  FFMA R21, R21, R147, R14 ;  /* 0x0000009315157223 */ /* 0x000fe2000000000e */
[----:B------:R-:W-:Y:S01]  /*4a20*/  LOP3.LUT R20, R20, 0xe00, RZ, 0xc0, !PT ;  /* 0x00000e0014147812 */ /* 0x000fe200078ec0ff */
[----:B------:R-:W-:Y:S01]  /*4a30*/  FFMA R14, R93, R149, R10 ;  /* 0x000000955d0e7223 */ /* 0x000fe2000000000a */
[----:B------:R-:W-:-:S02]  /*4a40*/  F2FP.SATFINITE.E4M3.F32.PACK_AB_MERGE_C R24, R27, R24, RZ ;  /* 0x000000181b18723e */ /* 0x000fc400048070ff */
[----:B------:R-:W-:Y:S01]  /*4a50*/  LOP3.LUT R20, R20, 0x6, R25, 0xf8, !PT ;  /* 0x0000000614147812 */ /* 0x000fe200078ef819 */
[----:B------:R-:W-:Y:S01]  /*4a60*/  FFMA R13, R13, R147, R14 ;  /* 0x000000930d0d7223 */ /* 0x000fe2000000000e */
[----:B------:R-:W-:Y:S01]  /*4a70*/  LOP3.LUT R25, R15, 0x80, RZ, 0xc0, !PT ;  /* 0x000000800f197812 */ /* 0x000fe200078ec0ff */
[----:B------:R-:W-:Y:S01]  /*4a80*/  IMAD.MOV.U32 R14, RZ, RZ, 0x10 ;  /* 0x00000010ff0e7424 */ /* 0x000fe200078e00ff */
[----:B------:R-:W-:Y:S02]  /*4a90*/  LOP3.LUT R20, R20, 0x60, R15, 0xf8, !PT ;  /* 0x0000006014147812 */ /* 0x000fe400078ef80f */
[----:B------:R-:W-:Y:S02]  /*4aa0*/  LOP3.LUT R15, R25, 0x10, R18, 0xf8, !PT ;  /* 0x00000010190f7812 */ /* 0x000fe400078ef812 */
[----:B------:R-:W-:Y:S02]  /*4ab0*/  F2FP.SATFINITE.E4M3.F32.PACK_AB_MERGE_C R25, R148, R13, RZ ;  /* 0x0000000d9419723e */ /* 0x000fe400048070ff */
[----:B------:R-:W-:-:S02]  /*4ac0*/  F2FP.SATFINITE.E4M3.F32.PACK_AB_MERGE_C R26, R29, R26, RZ ;  /* 0x0000001a1d1a723e */ /* 0x000fc400048070ff */
[----:B------:R-:W-:Y:S02]  /*4ad0*/  F2FP.SATFINITE.E4M3.F32.PACK_AB_MERGE_C R28, R31, R28, RZ ;  /* 0x0000001c1f1c723e */ /* 0x000fe400048070ff */
[----:B------:R-:W-:Y:S02]  /*4ae0*/  F2FP.SATFINITE.E4M3.F32.PACK_AB_MERGE_C R30, R33, R30, RZ ;  /* 0x0000001e211e723e */ /* 0x000fe400048070ff */
[----:B------:R-:W-:Y:S02]  /*4af0*/  F2FP.SATFINITE.E4M3.F32.PACK_AB_MERGE_C R35, R35, R32, RZ ;  /* 0x000000202323723e */ /* 0x000fe400048070ff */
[----:B------:R-:W-:Y:S02]  /*4b00*/  F2FP.SATFINITE.E4M3.F32.PACK_AB_MERGE_C R37, R37, R34, RZ ;  /* 0x000000222525723e */ /* 0x000fe400048070ff */
[----:B------:R-:W-:Y:S02]  /*4b10*/  F2FP.SATFINITE.E4M3.F32.PACK_AB_MERGE_C R21, R150, R21, RZ ;  /* 0x000000159615723e */ /* 0x000fe400048070ff */
[----:B------:R-:W-:-:S02]  /*4b20*/  LOP3.LUT R13, R20, R15, RZ, 0xfc, !PT ;  /* 0x0000000f140d7212 */ /* 0x000fc400078efcff */
[----:B------:R-:W-:Y:S01]  /*4b30*/  SEL R14, R14, 0xfffffff0, !P2 ;  /* 0xfffffff00e0e7807 */ /* 0x000fe20005000000 */
[----:B------:R-:W-:Y:S06]  /*4b40*/  @P1 BRA `(.L_x_62) ;  /* 0x0000000000041947 */ /* 0x000fec0003800000 */
[----:B------:R-:W-:-:S04]  /*4b50*/  DEPBAR.LE SB0, 0x1 ;  /* 0x000080400000791a */ /* 0x000fc80000000000 */
.L_x_62:
[----:B------:R-:W-:Y:S05]  /*4b60*/  WARPSYNC.ALL ;  /* 0x0000000000007948 */ /* 0x000fea0003800000 */
[----:B------:R-:W-:Y:S01]  /*4b70*/  BAR.SYNC.DEFER_BLOCKING 0x1, 0x100 ;  /* 0x0044000000007b1d */ /* 0x000fe20000010000 */
[----:B------:R-:W-:-:S04]  /*4b80*/  VIADD R15, R13, UR51 ;  /* 0x000000330d0f7c36 */ /* 0x000fc80008000000 */
[----:B------:R-:W-:Y:S01]  /*4b90*/  IMAD.IADD R12, R15, 0x1, R14 ;  /* 0x000000010f0c7824 */ /* 0x000fe200078e020e */
[----:B------:R-:W-:Y:S01]  /*4ba0*/  BSSY B0, `(.L_x_63) ;  /* 0x0000016000007945 */ /* 0x000fe20003800000 */
[----:B------:R1:W-:Y:S04]  /*4bb0*/  STS.U16 [R13+UR51+0x4100], R24 ;  /* 0x004100180d007988 */ /* 0x0003e80008000433 */
[----:B------:R1:W-:Y:S04]  /*4bc0*/  STS.U16 [R13+UR51+0x4200], R26 ;  /* 0x0042001a0d007988 */ /* 0x0003e80008000433 */
[----:B------:R1:W-:Y:S04]  /*4bd0*/  STS.U16 [R13+UR51+0x4108], R28 ;  /* 0x0041081c0d007988 */ /* 0x0003e80008000433 */
[----:B------:R1:W-:Y:S04]  /*4be0*/  STS.U16 [R13+UR51+0x4208], R30 ;  /* 0x0042081e0d007988 */ /* 0x0003e80008000433 */
[----:B------:R1:W-:Y:S04]  /*4bf0*/  STS.U16 [R12+0x4100], R35 ;  /* 0x004100230c007388 */ /* 0x0003e80000000400 */
[----:B------:R1:W-:Y:S04]  /*4c00*/  STS.U16 [R12+0x4200], R37 ;  /* 0x004200250c007388 */ /* 0x0003e80000000400 */
[----:B------:R1:W-:Y:S04]  /*4c10*/  STS.U16 [R12+0x4108], R21 ;  /* 0x004108150c007388 */ /* 0x0003e80000000400 */
[----:B------:R1:W-:Y:S01]  /*4c20*/  STS.U16 [R12+0x4208], R25 ;  /* 0x004208190c007388 */ /* 0x0003e20000000400 */
[----:B------:R-:W-:Y:S01]  /*4c30*/  @!PT LDS RZ, [RZ] ;  /* 0x00000000fffff984 */ /* 0x000fe20000000800 */
[----:B------:R-:W-:Y:S01]  /*4c40*/  @!PT LDS RZ, [RZ] ;  /* 0x00000000fffff984 */ /* 0x000fe20000000800 */
[----:B------:R-:W-:Y:S01]  /*4c50*/  @!PT LDS RZ, [RZ] ;  /* 0x00000000fffff984 */ /* 0x000fe20000000800 */
[----:B------:R-:W-:Y:S01]  /*4c60*/  @!PT LDS RZ, [RZ] ;  /* 0x00000000fffff984 */ /* 0x000fe20000000800 */
[----:B------:R2:W-:Y:S06]  /*4c70*/  MEMBAR.ALL.CTA ;  /* 0x0000000000007992 */ /* 0x0005ec0000008000 */
[----:B--2---:R-:W2:Y:S02]  /*4c80*/  FENCE.VIEW.ASYNC.S ;  /* 0x00000000000073c6 */ /* 0x004ea40000000000 */
[----:B--2---:R-:W-:Y:S06]  /*4c90*/  BAR.SYNC.DEFER_BLOCKING 0x1, 0x100 ;  /* 0x0044000000007b1d */ /* 0x004fec0000010000 */
[----:B-1----:R-:W-:Y:S05]  /*4ca0*/  @P1 BRA `(.L_x_64) ;  /* 0x0000000000141947 */ /* 0x002fea0003800000 */
[----:B------:R-:W-:Y:S02]  /*4cb0*/  UIADD3 UR4, UP0, UR48, 0x4f0, URZ ;  /* 0x000004f030047890 */ /* 0x000fe4000ff1e03f */
[----:B------:R-:W-:Y:S02]  /*4cc0*/  UIADD3 UR44, UR51, 0x4100, URZ ;  /* 0x00004100332c7890 */ /* 0x000fe4000fffe03f */
[----:B------:R-:W-:-:S09]  /*4cd0*/  UIADD3.X UR5, URZ, UR49, URZ, UP0, !UPT ;  /* 0x000000313f057290 */ /* 0x000fd200087fe43f */
[----:B------:R1:W-:Y:S02]  /*4ce0*/  UTMASTG.3D [UR44], [UR4] ;  /* 0x0000002c040073b5 */ /* 0x0003e40008010000 */
[----:B-1----:R0:W-:Y:S02]  /*4cf0*/  UTMACMDFLUSH ;  /* 0x00000000000079b7 */ /* 0x0021e40000000000 */
.L_x_64:
[----:B------:R-:W-:Y:S05]  /*4d00*/  BSYNC B0 ;  /* 0x0000000000007941 */ /* 0x000fea0003800000 */
.L_x_63:
[----:B------:R-:W-:Y:S04]  /*4d10*/  BSSY B0, `(.L_x_65) ;  /* 0x000002e000007945 */ /* 0x000fe80003800000 */
[----:B------:R-:W-:Y:S05]  /*4d20*/  @!P3 BRA `(.L_x_66) ;  /* 0x0000000000b0b947 */ /* 0x000fea0003800000 */
[----:B------:R-:W-:-:S13]  /*4d30*/  ISETP.NE.AND P4, PT, R92, 0x3, PT ;  /* 0x000000035c00780c */ /* 0x000fda0003f85270 */
[----:B------:R-:W-:Y:S05]  /*4d40*/  @!P4 BRA `(.L_x_67) ;  /* 0x000000000004c947 */ /* 0x000fea0003800000 */
[----:B------:R-:W-:Y:S01]  /*4d50*/  BPT.TRAP 0x1 ;  /* 0x000000040000795c */ /* 0x000fe20000300000 */
.L_x_67:
[----:B------:R-:W-:Y:S01]  /*4d60*/  LEA R21, R98, UR51, 0x3 ;  /* 0x0000003362157c11 */ /* 0x000fe2000f8e18ff */
[----:B------:R-:W-:Y:S01]  /*4d70*/  BSSY B1, `(.L_x_68) ;  /* 0x0000004000017945 */ /* 0x000fe20003800000 */
[----:B------:R-:W-:-:S04]  /*4d80*/  SHF.L.U32 R20, R97, 0x1f, RZ ;  /* 0x0000001f61147819 */ /* 0x000fc800000006ff */
[----:B------:R-:W1:Y:S02]  /*4d90*/  SYNCS.PHASECHK.TRANS64.TRYWAIT P2, [R21+URZ+0xa0], R20 ;  /* 0x0000a014150075a7 */ /* 0x000e64000804017f */
[----:B-1----:R-:W-:Y:S05]  /*4da0*/  @!P2 BRA `(.L_x_69) ;  /* 0x0000004c0030a947 */ /* 0x002fea0003800000 */
.L_x_180:
[----:B------:R-:W-:Y:S05]  /*4db0*/  BSYNC B1 ;  /* 0x0000000000017941 */ /* 0x000fea0003800000 */
.L_x_68:
[----:B------:R-:W-:Y:S04]  /*4dc0*/  BSSY B1, `(.L_x_70) ;  /* 0x0000011000017945 */ /* 0x000fe80003800000 */
[----:B------:R-:W-:Y:S05]  /*4dd0*/  @P0 BRA `(.L_x_71) ;  /* 0x00000000003c0947 */ /* 0x000fea0003800000 */
[----:B------:R-:W-:-:S04]  /*4de0*/  IMAD R25, R98, 0x1000, R13 ;  /* 0x0000100062197824 */ /* 0x000fc800078e020d */
[----:B------:R-:W-:Y:S01]  /*4df0*/  VIADD R15, R25, UR51 ;  /* 0x00000033190f7c36 */ /* 0x000fe20008000000 */
[----:B------:R-:W-:Y:S04]  /*4e00*/  LDS.U16 R7, [R25+UR51+0x200] ;  /* 0x0002003319077984 */ /* 0x000fe80008000400 */
[----:B------:R-:W-:Y:S01]  /*4e10*/  IADD3 R15, R15, R14, RZ ;  /* 0x0000000e0f0f7210 */ /* 0x000fe20007ffe0ff */
[----:B-1----:R-:W1:Y:S04]  /*4e20*/  LDS.U16 R20, [R25+UR51+0x100] ;  /* 0x0001003319147984 */ /* 0x002e680008000400 */
[----:B------:R-:W-:Y:S04]  /*4e30*/  LDS.U16 R9, [R25+UR51+0x208] ;  /* 0x0002083319097984 */ /* 0x000fe80008000400 */
[----:B------:R-:W2:Y:S04]  /*4e40*/  LDS.U16 R24, [R25+UR51+0x108] ;  /* 0x0001083319187984 */ /* 0x000ea80008000400 */
[----:B------:R-:W-:Y:S04]  /*4e50*/  LDS.U16 R11, [R15+0x200] ;  /* 0x000200000f0b7984 */ /* 0x000fe80000000400 */
[----:B------:R-:W3:Y:S04]  /*4e60*/  LDS.U16 R26, [R15+0x100] ;  /* 0x000100000f1a7984 */ /* 0x000ee80000000400 */
[----:B------:R-:W-:Y:S04]  /*4e70*/  LDS.U16 R5, [R15+0x208] ;  /* 0x000208000f057984 */ /* 0x000fe80000000400 */
[----:B------:R-:W4:Y:S01]  /*4e80*/  LDS.U16 R28, [R15+0x108] ;  /* 0x000108000f1c7984 */ /* 0x000f220000000400 */
[----:B-1----:R-:W-:-:S02]  /*4e90*/  PRMT R7, R20, 0x5410, R7 ;  /* 0x0000541014077816 */ /* 0x002fc40000000007 */
[----:B--2---:R-:W-:Y:S02]  /*4ea0*/  PRMT R9, R24, 0x5410, R9 ;  /* 0x0000541018097816 */ /* 0x004fe40000000009 */
[----:B---3--:R-:W-:Y:S02]  /*4eb0*/  PRMT R11, R26, 0x5410, R11 ;  /* 0x000054101a0b7816 */ /* 0x008fe4000000000b */
[----:B----4-:R-:W-:-:S07]  /*4ec0*/  PRMT R5, R28, 0x5410, R5 ;  /* 0x000054101c057816 */ /* 0x010fce0000000005 */
.L_x_71:
[----:B------:R-:W-:Y:S05]  /*4ed0*/  BSYNC B1 ;  /* 0x0000000000017941 */ /* 0x000fea0003800000 */
.L_x_70:
[----:B------:R-:W-:Y:S01]  /*4ee0*/  @!PT LDS RZ, [RZ] ;  /* 0x00000000fffff984 */ /* 0x000fe20000000800 */
[----:B------:R-:W-:Y:S01]  /*4ef0*/  @!PT LDS RZ, [RZ] ;  /* 0x00000000fffff984 */ /* 0x000fe20000000800 */
[----:B------:R-:W-:Y:S01]  /*4f00*/  @!PT LDS RZ, [RZ] ;  /* 0x00000000fffff984 */ /* 0x000fe20000000800 */
[----:B------:R-:W-:Y:S01]  /*4f10*/  @!PT LDS RZ, [RZ] ;  /* 0x00000000fffff984 */ /* 0x000fe20000000800 */
[----:B------:R2:W-:Y:S06]  /*4f20*/  MEMBAR.ALL.CTA ;  /* 0x0000000000007992 */ /* 0x0005ec0000008000 */
[----:B--2---:R-:W2:Y:S01]  /*4f30*/  FENCE.VIEW.ASYNC.S ;  /* 0x00000000000073c6 */ /* 0x004ea20000000000 */
[----:B------:R-:W-:Y:S05]  /*4f40*/  @!P4 BRA `(.L_x_72) ;  /* 0x000000000004c947 */ /* 0x000fea0003800000 */
[----:B------:R-:W-:Y:S01]  /*4f50*/  BPT.TRAP 0x1 ;  /* 0x000000040000795c */ /* 0x000fe20000300000 */
.L_x_72:
[----:B-1----:R-:W1:Y:S01]  /*4f60*/  S2R R20, SR_CgaCtaId ;  /* 0x0000000000147919 */ /* 0x002e620000008800 */
[----:B------:R-:W-:Y:S02]  /*4f70*/  VIADD R15, R21, 0xc0 ;  /* 0x000000c0150f7836 */ /* 0x000fe40000000000 */
[----:B------:R-:W-:-:S05]  /*4f80*/  VIADD R98, R98, 0x1 ;  /* 0x0000000162627836 */ /* 0x000fca0000000000 */
[----:B------:R-:W-:-:S04]  /*4f90*/  ISETP.NE.AND P2, PT, R98, 0x4, PT ;  /* 0x000000046200780c */ /* 0x000fc80003f45270 */
[----:B------:R-:W-:Y:S02]  /*4fa0*/  SEL R98, R98, RZ, P2 ;  /* 0x000000ff62627207 */ /* 0x000fe40001000000 */
[----:B-1----:R-:W-:Y:S02]  /*4fb0*/  PRMT R15, R20, 0x654, R15 ;  /* 0x00000654140f7816 */ /* 0x002fe4000000000f */
[----:B------:R-:W-:Y:S02]  /*4fc0*/  SEL R20, RZ, 0x1, P2 ;  /* 0x00000001ff147807 */ /* 0x000fe40001000000 */
[----:B--2---:R1:W-:Y:S02]  /*4fd0*/  SYNCS.ARRIVE.TRANS64.RED.A1T0 RZ, [R15+URZ], RZ ;  /* 0x000000ff0fff79a7 */ /* 0x0043e4000810043f */
[----:B------:R-:W-:-:S07]  /*4fe0*/  LOP3.LUT R97, R97, R20, RZ, 0x3c, !PT ;  /* 0x0000001461617212 */ /* 0x000fce00078e3cff */
.L_x_66:
[----:B------:R-:W-:Y:S05]  /*4ff0*/  BSYNC B0 ;  /* 0x0000000000007941 */ /* 0x000fea0003800000 */
.L_x_65:
[----:B-1----:R-:W-:Y:S01]  /*5000*/  F2FP.F16.E4M3.UNPACK_B R15, R7 ;  /* 0x00000007ff0f723e */ /* 0x002fe200020006ff */
[C-C-:B------:R-:W-:Y:S01]  /*5010*/  FFMA R20, R93.reuse, R145, R8.reuse ;  /* 0x000000915d147223 */ /* 0x140fe20000000008 */
[----:B------:R-:W-:Y:S01]  /*5020*/  F2FP.F16.E4M3.UNPACK_B R25, R7.H1 ;  /* 0x00000007ff19723e */ /* 0x000fe200030006ff */
[C---:B------:R-:W-:Y:S01]  /*5030*/  FFMA R146, R93.reuse, R146, R8 ;  /* 0x000000925d927223 */ /* 0x040fe20000000008 */
[C-C-:B------:R-:W-:Y:S01]  /*5040*/  FFMA R24, R93.reuse, R143, R4.reuse ;  /* 0x0000008f5d187223 */ /* 0x140fe20000000004 */
[--C-:B------:R-:W-:Y:S01]  /*5050*/  HADD2.F32 R21, -RZ, R15.reuse.H0_H0 ;  /* 0x2000000fff157230 */ /* 0x100fe20000004100 */
[----:B------:R-:W-:Y:S01]  /*5060*/  F2FP.F16.E4M3.UNPACK_B R26, R9 ;  /* 0x00000009ff1a723e */ /* 0x000fe200020006ff */
[----:B------:R-:W-:Y:S02]  /*5070*/  HADD2.F32 R27, -RZ, R15.H1_H1 ;  /* 0x3000000fff1b7230 */ /* 0x000fe40000004100 */
[----:B------:R-:W-:Y:S01]  /*5080*/  FFMA R144, R93, R144, R4 ;  /* 0x000000905d907223 */ /* 0x000fe20000000004 */
[----:B------:R-:W-:-:S02]  /*5090*/  HADD2.F32 R29, -RZ, R25.H0_H0 ;  /* 0x20000019ff1d7230 */ /* 0x000fc40000004100 */
[-C--:B------:R-:W-:Y:S01]  /*50a0*/  FFMA R15, R21, R147.reuse, R20 ;  /* 0x00000093150f7223 */ /* 0x080fe20000000014 */
[----:B------:R-:W-:Y:S02]  /*50b0*/  HADD2.F32 R25, -RZ, R25.H1_H1 ;  /* 0x30000019ff197230 */ /* 0x000fe40000004100 */
[-C--:B------:R-:W-:Y:S01]  /*50c0*/  FFMA R146, R27, R147.reuse, R146 ;  /* 0x000000931b927223 */ /* 0x080fe20000000092 */
[--C-:B------:R-:W-:Y:S02]  /*50d0*/  HADD2.F32 R27, -RZ, R26.reuse.H0_H0 ;  /* 0x2000001aff1b7230 */ /* 0x100fe40000004100 */
[----:B------:R-:W-:Y:S01]  /*50e0*/  FFMA R21, R29, R147, R24 ;  /* 0x000000931d157223 */ /* 0x000fe20000000018 */
[----:B------:R-:W-:Y:S02]  /*50f0*/  HADD2.F32 R29, -RZ, R26.H1_H1 ;  /* 0x3000001aff1d7230 */ /* 0x000fe40000004100 */
[C-C-:B------:R-:W-:Y:S01]  /*5100*/  FFMA R20, R93.reuse, R141, R8.reuse ;  /* 0x0000008d5d147223 */ /* 0x140fe20000000008 */
[----:B------:R-:W-:Y:S01]  /*5110*/  FFMA R142, R93, R142, R8 ;  /* 0x0000008e5d8e7223 */ /* 0x000fe20000000008 */
[----:B------:R-:W-:Y:S01]  /*5120*/  F2FP.F16.E4M3.UNPACK_B R24, R9.H1 ;  /* 0x00000009ff18723e */ /* 0x000fe200030006ff */
[----:B------:R-:W-:Y:S01]  /*5130*/  FFMA R144, R25, R147, R144 ;  /* 0x0000009319907223 */ /* 0x000fe20000000090 */
[----:B------:R-:W-:Y:S01]  /*5140*/  F2FP.F16.E4M3.UNPACK_B R30, R11 ;  /* 0x0000000bff1e723e */ /* 0x000fe200020006ff */
[-C--:B------:R-:W-:Y:S01]  /*5150*/  FFMA R25, R27, R147.reuse, R20 ;  /* 0x000000931b197223 */ /* 0x080fe20000000014 */
[----:B------:R-:W-:Y:S01]  /*5160*/  FFMA R142, R29, R147, R142 ;  /* 0x000000931d8e7223 */ /* 0x000fe2000000008e */
[--C-:B------:R-:W-:Y:S01]  /*5170*/  HADD2.F32 R27, -RZ, R24.reuse.H0_H0 ;  /* 0x20000018ff1b7230 */ /* 0x100fe20000004100 */
[----:B------:R-:W-:Y:S01]  /*5180*/  F2FP.F16.E4M3.UNPACK_B R31, R11.H1 ;  /* 0x0000000bff1f723e */ /* 0x000fe200030006ff */
[----:B------:R-:W-:-:S02]  /*5190*/  HADD2.F32 R29, -RZ, R24.H1_H1 ;  /* 0x30000018ff1d7230 */ /* 0x000fc40000004100 */
[C---:B------:R-:W-:Y:S01]  /*51a0*/  FFMA R24, R93.reuse, R137, R8 ;  /* 0x000000895d187223 */ /* 0x040fe20000000008 */
[--C-:B------:R-:W-:Y:S02]  /*51b0*/  HADD2.F32 R33, -RZ, R30.reuse.H0_H0 ;  /* 0x2000001eff217230 */ /* 0x100fe40000004100 */
[C-C-:B------:R-:W-:Y:S01]  /*51c0*/  FFMA R20, R93.reuse, R139, R4.reuse ;  /* 0x0000008b5d147223 */ /* 0x140fe20000000004 */
[C---:B------:R-:W-:Y:S01]  /*51d0*/  FFMA R140, R93.reuse, R140, R4 ;  /* 0x0000008c5d8c7223 */ /* 0x040fe20000000004 */
[----:B------:R-:W-:Y:S01]  /*51e0*/  F2FP.F16.E4M3.UNPACK_B R32, R5.H1 ;  /* 0x00000005ff20723e */ /* 0x000fe200030006ff */
[----:B------:R-:W-:Y:S01]  /*51f0*/  FFMA R134, R93, R134, R8 ;  /* 0x000000865d867223 */ /* 0x000fe20000000008 */
[-C--:B------:R-:W-:Y:S01]  /*5200*/  FFMA R28, R33, R147.reuse, R24 ;  /* 0x00000093211c7223 */ /* 0x080fe20000000018 */
[----:B------:R-:W-:Y:S01]  /*5210*/  FFMA R26, R27, R147, R20 ;  /* 0x000000931b1a7223 */ /* 0x000fe20000000014 */
[----:B------:R-:W-:Y:S02]  /*5220*/  HADD2.F32 R33, -RZ, R31.H0_H0 ;  /* 0x2000001fff217230 */ /* 0x000fe40000004100 */
[----:B------:R-:W-:Y:S01]  /*5230*/  FFMA R20, R93, R135, R4 ;  /* 0x000000875d147223 */ /* 0x000fe20000000004 */
[----:B------:R-:W-:Y:S01]  /*5240*/  F2FP.F16.E4M3.UNPACK_B R24, R5 ;  /* 0x00000005ff18723e */ /* 0x000fe200020006ff */
[----:B------:R-:W-:Y:S01]  /*5250*/  FFMA R27, R29, R147, R140 ;  /* 0x000000931d1b7223 */ /* 0x000fe2000000008c */
[----:B------:R-:W-:-:S02]  /*5260*/  HADD2.F32 R29, -RZ, R30.H1_H1 ;  /* 0x3000001eff1d7230 */ /* 0x000fc40000004100 */
[----:B------:R-:W-:Y:S01]  /*5270*/  FFMA R30, R33, R147, R20 ;  /* 0x00000093211e7223 */ /* 0x000fe20000000014 */
[C-C-:B------:R-:W-:Y:S01]  /*5280*/  FFMA R20, R93.reuse, R133, R8.reuse ;  /* 0x000000855d147223 */ /* 0x140fe20000000008 */
[--C-:B------:R-:W-:Y:S02]  /*5290*/  HADD2.F32 R33, -RZ, R24.reuse.H0_H0 ;  /* 0x20000018ff217230 */ /* 0x100fe40000004100 */
[C---:B------:R-:W-:Y:S01]  /*52a0*/  FFMA R138, R93.reuse, R138, R8 ;  /* 0x0000008a5d8a7223 */ /* 0x040fe20000000008 */
[----:B------:R-:W-:Y:S02]  /*52b0*/  HADD2.F32 R35, -RZ, R24.H1_H1 ;  /* 0x30000018ff237230 */ /* 0x000fe40000004100 */
[C-C-:B------:R-:W-:Y:S01]  /*52c0*/  FFMA R136, R93.reuse, R136, R4.reuse ;  /* 0x000000885d887223 */ /* 0x140fe20000000004 */
[----:B------:R-:W-:Y:S02]  /*52d0*/  HADD2.F32 R31, -RZ, R31.H1_H1 ;  /* 0x3000001fff1f7230 */ /* 0x000fe40000004100 */
[----:B------:R-:W-:Y:S01]  /*52e0*/  FFMA R24, R93, R131, R4 ;  /* 0x000000835d187223 */ /* 0x000fe20000000004 */
[----:B------:R-:W-:-:S02]  /*52f0*/  HADD2.F32 R37, -RZ, R32.H0_H0 ;  /* 0x20000020ff257230 */ /* 0x000fc40000004100 */
[----:B------:R-:W-:Y:S01]  /*5300*/  FFMA R132, R93, R132, R4 ;  /* 0x000000845d847223 */ /* 0x000fe20000000004 */
[----:B------:R-:W-:Y:S02]  /*5310*/  HADD2.F32 R39, -RZ, R32.H1_H1 ;  /* 0x30000020ff277230 */ /* 0x000fe40000004100 */
[-C--:B------:R-:W-:Y:S01]  /*5320*/  FFMA R20, R33, R147.reuse, R20 ;  /* 0x0000009321147223 */ /* 0x080fe20000000014 */
[-C--:B------:R-:W-:Y:S01]  /*5330*/  FFMA R33, R35, R147.reuse, R134 ;  /* 0x0000009323217223 */ /* 0x080fe20000000086 */
[-C--:B------:R-:W-:Y:S01]  /*5340*/  FFMA R29, R29, R147.reuse, R138 ;  /* 0x000000931d1d7223 */ /* 0x080fe2000000008a */
[-C--:B------:R-:W-:Y:S01]  /*5350*/  FFMA R31, R31, R147.reuse, R136 ;  /* 0x000000931f1f7223 */ /* 0x080fe20000000088 */
[-C--:B------:R-:W-:Y:S01]  /*5360*/  FFMA R24, R37, R147.reuse, R24 ;  /* 0x0000009325187223 */ /* 0x080fe20000000018 */
[----:B------:R-:W-:Y:S01]  /*5370*/  FFMA R35, R39, R147, R132 ;  /* 0x0000009327237223 */ /* 0x000fe20000000084 */
[----:B------:R-:W-:Y:S02]  /*5380*/  F2FP.SATFINITE.E4M3.F32.PACK_AB_MERGE_C R146, R146, R15, RZ ;  /* 0x0000000f9292723e */ /* 0x000fe400048070ff */
[----:B------:R-:W-:-:S02]  /*5390*/  F2FP.SATFINITE.E4M3.F32.PACK_AB_MERGE_C R144, R144, R21, RZ ;  /* 0x000000159090723e */ /* 0x000fc400048070ff */
[----:B------:R-:W-:Y:S02]  /*53a0*/  F2FP.SATFINITE.E4M3.F32.PACK_AB_MERGE_C R142, R142, R25, RZ ;  /* 0x000000198e8e723e */ /* 0x000fe400048070ff */
[----:B------:R-:W-:Y:S02]  /*53b0*/  F2FP.SATFINITE.E4M3.F32.PACK_AB_MERGE_C R26, R27, R26, RZ ;  /* 0x0000001a1b1a723e */ /* 0x000fe400048070ff */
[----:B------:R-:W-:Y:S02]  /*53c0*/  F2FP.SATFINITE.E4M3.F32.PACK_AB_MERGE_C R29, R29, R28, RZ ;  /* 0x0000001c1d1d723e */ /* 0x000fe400048070ff */
[----:B------:R-:W-:Y:S02]  /*53d0*/  F2FP.SATFINITE.E4M3.F32.PACK_AB_MERGE_C R31, R31, R30, RZ ;  /* 0x0000001e1f1f723e */ /* 0x000fe400048070ff */
[----:B------:R-:W-:Y:S02]  /*53e0*/  F2FP.SATFINITE.E4M3.F32.PACK_AB_MERGE_C R33, R33, R20, RZ ;  /* 0x000000142121723e */ /* 0x000fe400048070ff */
[----:B------:R-:W-:Y:S01]  /*53f0*/  F2FP.SATFINITE.E4M3.F32.PACK_AB_MERGE_C R35, R35, R24, RZ ;  /* 0x000000182323723e */ /* 0x000fe200048070ff */
[----:B------:R-:W-:Y:S06]  /*5400*/  @P1 BRA `(.L_x_73) ;  /* 0x0000000000041947 */ /* 0x000fec0003800000 */
[----:B------:R-:W-:-:S04]  /*5410*/  DEPBAR.LE SB0, 0x1 ;  /* 0x000080400000791a */ /* 0x000fc80000000000 */
.L_x_73:
[----:B------:R-:W-:Y:S05]  /*5420*/  WARPSYNC.ALL ;  /* 0x0000000000007948 */ /* 0x000fea0003800000 */
[----:B------:R-:W-:Y:S06]  /*5430*/  BAR.SYNC.DEFER_BLOCKING 0x1, 0x100 ;  /* 0x0044000000007b1d */ /* 0x000fec0000010000 */
        /* <DEDUP_REMOVED lines=19> */
[----:B------:R-:W-:Y:S02]  /*5570*/  UIADD3 UR4, UR51, 0x5100, URZ ;  /* 0x0000510033047890 */ /* 0x000fe4000fffe03f */
[----:B------:R-:W-:Y:S01]  /*5580*/  UIADD3.X UR9, URZ, UR49, URZ, UP0, !UPT ;  /* 0x000000313f097290 */ /* 0x000fe200087fe43f */
[----:B------:R-:W-:Y:S01]  /*5590*/  UMOV UR5, UR45 ;  /* 0x0000002d00057c82 */ /* 0x000fe20008000000 */
[----:B------:R-:W-:-:S07]  /*55a0*/  UMOV UR7, UR47 ;  /* 0x0000002f00077c82 */ /* 0x000fce0008000000 */
[----:B------:R1:W-:Y:S02]  /*55b0*/  UTMASTG.3D [UR4], [UR8] ;  /* 0x00000004080073b5 */ /* 0x0003e40008010000 */
[----:B-1----:R0:W-:Y:S02]  /*55c0*/  UTMACMDFLUSH ;  /* 0x00000000000079b7 */ /* 0x0021e40000000000 */
.L_x_75:
[----:B------:R-:W-:Y:S05]  /*55d0*/  BSYNC B0 ;  /* 0x0000000000007941 */ /* 0x000fea0003800000 */
.L_x_74:
[----:B------:R-:W-:Y:S04]  /*55e0*/  BSSY B0, `(.L_x_76) ;  /* 0x000002e000007945 */ /* 0x000fe80003800000 */
[----:B------:R-:W-:Y:S05]  /*55f0*/  @!P3 BRA `(.L_x_77) ;  /* 0x0000000000b0b947 */ /* 0x000fea0003800000 */
[----:B------:R-:W-:-:S13]  /*5600*/  ISETP.NE.AND P4, PT, R92, 0x3, PT ;  /* 0x000000035c00780c */ /* 0x000fda0003f85270 */
[----:B------:R-:W-:Y:S05]  /*5610*/  @!P4 BRA `(.L_x_78) ;  /* 0x000000000004c947 */ /* 0x000fea0003800000 */
[----:B------:R-:W-:Y:S01]  /*5620*/  BPT.TRAP 0x1 ;  /* 0x000000040000795c */ /* 0x000fe20000300000 */
.L_x_78:
[----:B------:R-:W-:Y:S01]  /*5630*/  LEA R15, R98, UR51, 0x3 ;  /* 0x00000033620f7c11 */ /* 0x000fe2000f8e18ff */
[----:B------:R-:W-:Y:S01]  /*5640*/  BSSY B1, `(.L_x_79) ;  /* 0x0000004000017945 */ /* 0x000fe20003800000 */
[----:B------:R-:W-:-:S04]  /*5650*/  SHF.L.U32 R20, R97, 0x1f, RZ ;  /* 0x0000001f61147819 */ /* 0x000fc800000006ff */
[----:B------:R-:W1:Y:S02]  /*5660*/  SYNCS.PHASECHK.TRANS64.TRYWAIT P2, [R15+URZ+0xa0], R20 ;  /* 0x0000a0140f0075a7 */ /* 0x000e64000804017f */
[----:B-1----:R-:W-:Y:S05]  /*5670*/  @!P2 BRA `(.L_x_80) ;  /* 0x000000440010a947 */ /* 0x002fea0003800000 */
.L_x_181:
[----:B------:R-:W-:Y:S05]  /*5680*/  BSYNC B1 ;  /* 0x0000000000017941 */ /* 0x000fea0003800000 */
.L_x_79:
[----:B------:R-:W-:Y:S04]  /*5690*/  BSSY B1, `(.L_x_81) ;  /* 0x0000011000017945 */ /* 0x000fe80003800000 */
[----:B------:R-:W-:Y:S05]  /*56a0*/  @P0 BRA `(.L_x_82) ;  /* 0x00000000003c0947 */ /* 0x000fea0003800000 */
[----:B------:R-:W-:-:S04]  /*56b0*/  IMAD R21, R98, 0x1000, R13 ;  /* 0x0000100062157824 */ /* 0x000fc800078e020d */
[----:B------:R-:W-:Y:S01]  /*56c0*/  VIADD R5, R21, UR51 ;  /* 0x0000003315057c36 */ /* 0x000fe20008000000 */
[----:B------:R-:W-:Y:S03]  /*56d0*/  LDS.U16 R7, [R21+UR51+0x200] ;  /* 0x0002003315077984 */ /* 0x000fe60008000400 */
[----:B------:R-:W-:Y:S01]  /*56e0*/  IMAD.IADD R25, R5, 0x1, R14 ;  /* 0x0000000105197824 */ /* 0x000fe200078e020e */
        /* <DEDUP_REMOVED lines=11> */
.L_x_82:
[----:B------:R-:W-:Y:S05]  /*57a0*/  BSYNC B1 ;  /* 0x0000000000017941 */ /* 0x000fea0003800000 */
.L_x_81:
        /* <DEDUP_REMOVED lines=8> */
.L_x_83:
[----:B-1----:R-:W1:Y:S01]  /*5830*/  S2R R20, SR_CgaCtaId ;  /* 0x0000000000147919 */ /* 0x002e620000008800 */
[----:B------:R-:W-:Y:S01]  /*5840*/  IADD3 R15, R15, 0xc0, RZ ;  /* 0x000000c00f0f7810 */ /* 0x000fe20007ffe0ff */
[----:B------:R-:W-:-:S05]  /*5850*/  VIADD R98, R98, 0x1 ;  /* 0x0000000162627836 */ /* 0x000fca0000000000 */
[----:B------:R-:W-:-:S04]  /*5860*/  ISETP.NE.AND P2, PT, R98, 0x4, PT ;  /* 0x000000046200780c */ /* 0x000fc80003f45270 */
[----:B------:R-:W-:Y:S02]  /*5870*/  SEL R98, R98, RZ, P2 ;  /* 0x000000ff62627207 */ /* 0x000fe40001000000 */
[----:B-1----:R-:W-:Y:S02]  /*5880*/  PRMT R15, R20, 0x654, R15 ;  /* 0x00000654140f7816 */ /* 0x002fe4000000000f */
[----:B------:R-:W-:Y:S02]  /*5890*/  SEL R20, RZ, 0x1, P2 ;  /* 0x00000001ff147807 */ /* 0x000fe40001000000 */
[----:B--2---:R1:W-:Y:S02]  /*58a0*/  SYNCS.ARRIVE.TRANS64.RED.A1T0 RZ, [R15+URZ], RZ ;  /* 0x000000ff0fff79a7 */ /* 0x0043e4000810043f */
[----:B------:R-:W-:-:S07]  /*58b0*/  LOP3.LUT R97, R97, R20, RZ, 0x3c, !PT ;  /* 0x0000001461617212 */ /* 0x000fce00078e3cff */
.L_x_77:
[----:B------:R-:W-:Y:S05]  /*58c0*/  BSYNC B0 ;  /* 0x0000000000007941 */ /* 0x000fea0003800000 */
.L_x_76:
[----:B------:R-:W-:Y:S01]  /*58d0*/  F2FP.F16.E4M3.UNPACK_B R21, R7.H1 ;  /* 0x00000007ff15723e */ /* 0x000fe200030006ff */
[C-C-:B------:R-:W-:Y:S01]  /*58e0*/  FFMA R20, R93.reuse, R129, R6.reuse ;  /* 0x000000815d147223 */ /* 0x140fe20000000006 */
[----:B-1----:R-:W-:Y:S01]  /*58f0*/  F2FP.F16.E4M3.UNPACK_B R15, R7 ;  /* 0x00000007ff0f723e */ /* 0x002fe200020006ff */
[C-C-:B------:R-:W-:Y:S01]  /*5900*/  FFMA R130, R93.reuse, R130, R6.reuse ;  /* 0x000000825d827223 */ /* 0x140fe20000000006 */
[C-C-:B------:R-:W-:Y:S01]  /*5910*/  FFMA R24, R93.reuse, R125, R6.reuse ;  /* 0x0000007d5d187223 */ /* 0x140fe20000000006 */
[C-C-:B------:R-:W-:Y:S01]  /*5920*/  FFMA R126, R93.reuse, R126, R6.reuse ;  /* 0x0000007e5d7e7223 */ /* 0x140fe20000000006 */
[C-C-:B------:R-:W-:Y:S01]  /*5930*/  FFMA R28, R93.reuse, R121, R6.reuse ;  /* 0x000000795d1c7223 */ /* 0x140fe20000000006 */
[C-C-:B------:R-:W-:Y:S01]  /*5940*/  FFMA R122, R93.reuse, R122, R6.reuse ;  /* 0x0000007a5d7a7223 */ /* 0x140fe20000000006 */
[C-C-:B------:R-:W-:Y:S01]  /*5950*/  FFMA R32, R93.reuse, R117, R6.reuse ;  /* 0x000000755d207223 */ /* 0x140fe20000000006 */
[----:B------:R-:W-:Y:S01]  /*5960*/  FFMA R118, R93, R118, R6 ;  /* 0x000000765d767223 */ /* 0x000fe20000000006 */
[----:B------:R-:W-:-:S02]  /*5970*/  HADD2.F32 R27, -RZ, R21.H0_H0 ;  /* 0x20000015ff1b7230 */ /* 0x000fc40000004100 */
[C-C-:B------:R-:W-:Y:S01]  /*5980*/  FFMA R6, R93.reuse, R127, R10.reuse ;  /* 0x0000007f5d067223 */ /* 0x140fe2000000000a */
[----:B------:R-:W-:Y:S02]  /*5990*/  HADD2.F32 R25, -RZ, R15.H0_H0 ;  /* 0x2000000fff197230 */ /* 0x000fe40000004100 */
[C-C-:B------:R-:W-:Y:S01]  /*59a0*/  FFMA R128, R93.reuse, R128, R10.reuse ;  /* 0x000000805d807223 */ /* 0x140fe2000000000a */
[C-C-:B------:R-:W-:Y:S01]  /*59b0*/  FFMA R26, R93.reuse, R123, R10.reuse ;  /* 0x0000007b5d1a7223 */ /* 0x140fe2000000000a */
[C-C-:B------:R-:W-:Y:S01]  /*59c0*/  FFMA R124, R93.reuse, R124, R10.reuse ;  /* 0x0000007c5d7c7223 */ /* 0x140fe2000000000a */
[C-C-:B------:R-:W-:Y:S01]  /*59d0*/  FFMA R30, R93.reuse, R119, R10.reuse ;  /* 0x000000775d1e7223 */ /* 0x140fe2000000000a */
[C-C-:B------:R-:W-:Y:S01]  /*59e0*/  FFMA R120, R93.reuse, R120, R10.reuse ;  /* 0x000000785d787223 */ /* 0x140fe2000000000a */
[C-C-:B------:R-:W-:Y:S01]  /*59f0*/  FFMA R34, R93.reuse, R115, R10.reuse ;  /* 0x000000735d227223 */ /* 0x140fe2000000000a */
[----:B------:R-:W-:Y:S01]  /*5a00*/  FFMA R116, R93, R116, R10 ;  /* 0x000000745d747223 */ /* 0x000fe2000000000a */
[----:B------:R-:W-:Y:S01]  /*5a10*/  F2FP.F16.E4M3.UNPACK_B R10, R9 ;  /* 0x00000009ff0a723e */ /* 0x000fe200020006ff */
[----:B------:R-:W-:Y:S01]  /*5a20*/  FFMA R6, R27, R147, R6 ;  /* 0x000000931b067223 */ /* 0x000fe20000000006 */
[----:B------:R-:W-:Y:S01]  /*5a30*/  F2FP.F16.E4M3.UNPACK_B R27, R9.H1 ;  /* 0x00000009ff1b723e */ /* 0x000fe200030006ff */
[----:B------:R-:W-:Y:S01]  /*5a40*/  FFMA R20, R25, R147, R20 ;  /* 0x0000009319147223 */ /* 0x000fe20000000014 */
[----:B------:R-:W-:Y:S01]  /*5a50*/  F2FP.F16.E4M3.UNPACK_B R33, R11.H1 ;  /* 0x0000000bff21723e */ /* 0x000fe200030006ff */
[--C-:B------:R-:W-:Y:S01]  /*5a60*/  HADD2.F32 R25, -RZ, R10.reuse.H0_H0 ;  /* 0x2000000aff197230 */ /* 0x100fe20000004100 */
[----:B------:R-:W-:Y:S01]  /*5a70*/  F2FP.F16.E4M3.UNPACK_B R36, R5.H1 ;  /* 0x00000005ff24723e */ /* 0x000fe200030006ff */
[----:B------:R-:W-:Y:S01]  /*5a80*/  HADD2.F32 R29, -RZ, R10.H1_H1 ;  /* 0x3000000aff1d7230 */ /* 0x000fe20000004100 */
[----:B------:R-:W-:Y:S01]  /*5a90*/  F2FP.F16.E4M3.UNPACK_B R10, R11 ;  /* 0x0000000bff0a723e */ /* 0x000fe200020006ff */
[----:B------:R-:W-:-:S02]  /*5aa0*/  HADD2.F32 R31, -RZ, R27.H0_H0 ;  /* 0x2000001bff1f7230 */ /* 0x000fc40000004100 */
[-C--:B------:R-:W-:Y:S01]  /*5ab0*/  FFMA R24, R25, R147.reuse, R24 ;  /* 0x0000009319187223 */ /* 0x080fe20000000018 */
[----:B------:R-:W-:Y:S02]  /*5ac0*/  HADD2.F32 R35, -RZ, R33.H0_H0 ;  /* 0x20000021ff237230 */ /* 0x000fe40000004100 */
[-C--:B------:R-:W-:Y:S01]  /*5ad0*/  FFMA R25, R29, R147.reuse, R126 ;  /* 0x000000931d197223 */ /* 0x080fe2000000007e */
[--C-:B------:R-:W-:Y:S02]  /*5ae0*/  HADD2.F32 R29, -RZ, R10.reuse.H0_H0 ;  /* 0x2000000aff1d7230 */ /* 0x100fe40000004100 */
[----:B------:R-:W-:Y:S01]  /*5af0*/  FFMA R26, R31, R147, R26 ;  /* 0x000000931f1a7223 */ /* 0x000fe2000000001a */
[----:B------:R-:W-:Y:S01]  /*5b00*/  HADD2.F32 R31, -RZ, R10.H1_H1 ;  /* 0x3000000aff1f7230 */ /* 0x000fe20000004100 */
[----:B------:R-:W-:Y:S01]  /*5b10*/  F2FP.F16.E4M3.UNPACK_B R10, R5 ;  /* 0x00000005ff0a723e */ /* 0x000fe200020006ff */
[-C--:B------:R-:W-:Y:S01]  /*5b20*/  FFMA R30, R35, R147.reuse, R30 ;  /* 0x00000093231e7223 */ /* 0x080fe2000000001e */
[----:B------:R-:W-:Y:S01]  /*5b30*/  FFMA R28, R29, R147, R28 ;  /* 0x000000931d1c7223 */ /* 0x000fe2000000001c */
[----:B------:R-:W-:-:S02]  /*5b40*/  HADD2.F32 R15, -RZ, R15.H1_H1 ;  /* 0x3000000fff0f7230 */ /* 0x000fc40000004100 */
[-C--:B------:R-:W-:Y:S01]  /*5b50*/  FFMA R29, R31, R147.reuse, R122 ;  /* 0x000000931f1d7223 */ /* 0x080fe2000000007a */
[----:B------:R-:W-:Y:S01]  /*5b60*/  HADD2.F32 R31, -RZ, R33.H1_H1 ;  /* 0x30000021ff1f7230 */ /* 0x000fe20000004100 */
[----:B------:R-:W-:Y:S01]  /*5b70*/  F2FP.SATFINITE.E4M3.F32.PACK_AB_MERGE_C R24, R25, R24, RZ ;  /* 0x000000181918723e */ /* 0x000fe200048070ff */
[--C-:B------:R-:W-:Y:S02]  /*5b80*/  HADD2.F32 R33, -RZ, R10.reuse.H0_H0 ;  /* 0x2000000aff217230 */ /* 0x100fe40000004100 */
[-C--:B------:R-:W-:Y:S01]  /*5b90*/  FFMA R15, R15, R147.reuse, R130 ;  /* 0x000000930f0f7223 */ /* 0x080fe20000000082 */
[----:B------:R-:W-:Y:S02]  /*5ba0*/  HADD2.F32 R35, -RZ, R10.H1_H1 ;  /* 0x3000000aff237230 */ /* 0x000fe40000004100 */
[-C--:B------:R-:W-:Y:S01]  /*5bb0*/  FFMA R31, R31, R147.reuse, R120 ;  /* 0x000000931f1f7223 */ /* 0x080fe20000000078 */
[----:B------:R-:W-:Y:S02]  /*5bc0*/  HADD2.F32 R21, -RZ, R21.H1_H1 ;  /* 0x30000015ff157230 */ /* 0x000fe40000004100 */
[----:B------:R-:W-:Y:S01]  /*5bd0*/  FFMA R32, R33, R147, R32 ;  /* 0x0000009321207223 */ /* 0x000fe20000000020 */
[----:B------:R-:W-:-:S02]  /*5be0*/  HADD2.F32 R27, -RZ, R27.H1_H1 ;  /* 0x3000001bff1b7230 */ /* 0x000fc40000004100 */
[-C--:B------:R-:W-:Y:S01]  /*5bf0*/  FFMA R33, R35, R147.reuse, R118 ;  /* 0x0000009323217223 */ /* 0x080fe20000000076 */
[--C-:B------:R-:W-:Y:S02]  /*5c00*/  HADD2.F32 R37, -RZ, R36.reuse.H0_H0 ;  /* 0x20000024ff257230 */ /* 0x100fe40000004100 */
[-C--:B------:R-:W-:Y:S01]  /*5c10*/  FFMA R21, R21, R147.reuse, R128 ;  /* 0x0000009315157223 */ /* 0x080fe20000000080 */
[----:B------:R-:W-:Y:S02]  /*5c20*/  HADD2.F32 R39, -RZ, R36.H1_H1 ;  /* 0x30000024ff277230 */ /* 0x000fe40000004100 */
[-C--:B------:R-:W-:Y:S01]  /*5c30*/  FFMA R27, R27, R147.reuse, R124 ;  /* 0x000000931b1b7223 */ /* 0x080fe2000000007c */
[----:B------:R-:W-:Y:S01]  /*5c40*/  F2FP.SATFINITE.E4M3.F32.PACK_AB_MERGE_C R20, R15, R20, RZ ;  /* 0x000000140f14723e */ /* 0x000fe200048070ff */
[-C--:B------:R-:W-:Y:S01]  /*5c50*/  FFMA R34, R37, R147.reuse, R34 ;  /* 0x0000009325227223 */ /* 0x080fe20000000022 */
[----:B------:R-:W-:Y:S01]  /*5c60*/  F2FP.SATFINITE.E4M3.F32.PACK_AB_MERGE_C R6, R21, R6, RZ ;  /* 0x000000061506723e */ /* 0x000fe200048070ff */
[----:B------:R-:W-:Y:S01]  /*5c70*/  FFMA R35, R39, R147, R116 ;  /* 0x0000009327237223 */ /* 0x000fe20000000074 */
[----:B------:R-:W-:-:S02]  /*5c80*/  F2FP.SATFINITE.E4M3.F32.PACK_AB_MERGE_C R26, R27, R26, RZ ;  /* 0x0000001a1b1a723e */ /* 0x000fc400048070ff */
[----:B------:R-:W-:Y:S02]  /*5c90*/  F2FP.SATFINITE.E4M3.F32.PACK_AB_MERGE_C R29, R29, R28, RZ ;  /* 0x0000001c1d1d723e */ /* 0x000fe400048070ff */
[----:B------:R-:W-:Y:S02]  /*5ca0*/  F2FP.SATFINITE.E4M3.F32.PACK_AB_MERGE_C R31, R31, R30, RZ ;  /* 0x0000001e1f1f723e */ /* 0x000fe400048070ff */
[----:B------:R-:W-:Y:S02]  /*5cb0*/  F2FP.SATFINITE.E4M3.F32.PACK_AB_MERGE_C R33, R33, R32, RZ ;  /* 0x000000202121723e */ /* 0x000fe400048070ff */
[----:B------:R-:W-:Y:S01]  /*5cc0*/  F2FP.SATFINITE.E4M3.F32.PACK_AB_MERGE_C R35, R35, R34, RZ ;  /* 0x000000222323723e */ /* 0x000fe200048070ff */
[----:B------:R-:W-:Y:S06]  /*5cd0*/  @P1 BRA `(.L_x_84) ;  /* 0x0000000000041947 */ /* 0x000fec0003800000 */
[----:B------:R-:W-:-:S04]  /*5ce0*/  DEPBAR.LE SB0, 0x1 ;  /* 0x000080400000791a */ /* 0x000fc80000000000 */
.L_x_84:
        /* <DEDUP_REMOVED lines=27> */
.L_x_86:
[----:B------:R-:W-:Y:S05]  /*5ea0*/  BSYNC B0 ;  /* 0x0000000000007941 */ /* 0x000fea0003800000 */
.L_x_85:
[----:B------:R-:W-:Y:S04]  /*5eb0*/  BSSY B0, `(.L_x_87) ;  /* 0x000002f000007945 */ /* 0x000fe80003800000 */
[----:B------:R-:W-:Y:S05]  /*5ec0*/  @!P3 BRA `(.L_x_88) ;  /* 0x0000000000b4b947 */ /* 0x000fea0003800000 */
[----:B------:R-:W-:-:S13]  /*5ed0*/  ISETP.NE.AND P3, PT, R92, 0x3, PT ;  /* 0x000000035c00780c */ /* 0x000fda0003f65270 */
[----:B------:R-:W-:Y:S05]  /*5ee0*/  @!P3 BRA `(.L_x_89) ;  /* 0x000000000004b947 */ /* 0x000fea0003800000 */
[----:B------:R-:W-:Y:S01]  /*5ef0*/  BPT.TRAP 0x1 ;  /* 0x000000040000795c */ /* 0x000fe20000300000 */
.L_x_89:
[----:B------:R-:W-:Y:S01]  /*5f00*/  SHF.L.U32 R6, R97, 0x1f, RZ ;  /* 0x0000001f61067819 */ /* 0x000fe200000006ff */
[----:B------:R-:W-:Y:S01]  /*5f10*/  BSSY B1, `(.L_x_90) ;  /* 0x0000004000017945 */ /* 0x000fe20003800000 */
[----:B------:R-:W-:-:S04]  /*5f20*/  LEA R15, R98, UR51, 0x3 ;  /* 0x00000033620f7c11 */ /* 0x000fc8000f8e18ff */
[----:B------:R-:W1:Y:S02]  /*5f30*/  SYNCS.PHASECHK.TRANS64.TRYWAIT P2, [R15+URZ+0xa0], R6 ;  /* 0x0000a0060f0075a7 */ /* 0x000e64000804017f */
[----:B-1----:R-:W-:Y:S05]  /*5f40*/  @!P2 BRA `(.L_x_91) ;  /* 0x0000003800f0a947 */ /* 0x002fea0003800000 */
.L_x_182:
[----:B------:R-:W-:Y:S05]  /*5f50*/  BSYNC B1 ;  /* 0x0000000000017941 */ /* 0x000fea0003800000 */
.L_x_90:
[----:B------:R-:W-:Y:S04]  /*5f60*/  BSSY B1, `(.L_x_92) ;  /* 0x0000011000017945 */ /* 0x000fe80003800000 */
[----:B------:R-:W-:Y:S05]  /*5f70*/  @P0 BRA `(.L_x_93) ;  /* 0x00000000003c0947 */ /* 0x000fea0003800000 */
[----:B------:R-:W-:-:S04]  /*5f80*/  IMAD R5, R98, 0x1000, R13 ;  /* 0x0000100062057824 */ /* 0x000fc800078e020d */
[----:B------:R-:W-:Y:S01]  /*5f90*/  VIADD R7, R5, UR51 ;  /* 0x0000003305077c36 */ /* 0x000fe20008000000 */
[----:B-1----:R-:W-:Y:S03]  /*5fa0*/  LDS.U16 R6, [R5+UR51+0x100] ;  /* 0x0001003305067984 */ /* 0x002fe60008000400 */
[----:B------:R-:W-:Y:S01]  /*5fb0*/  IMAD.IADD R21, R14, 0x1, R7 ;  /* 0x000000010e157824 */ /* 0x000fe200078e0207 */
[----:B------:R-:W-:Y:S04]  /*5fc0*/  LDS.U16 R9, [R5+UR51+0x208] ;  /* 0x0002083305097984 */ /* 0x000fe80008000400 */
[----:B------:R-:W1:Y:S04]  /*5fd0*/  LDS.U16 R7, [R5+UR51+0x200] ;  /* 0x0002003305077984 */ /* 0x000e680008000400 */
        /* <DEDUP_REMOVED lines=9> */
.L_x_93:
[----:B------:R-:W-:Y:S05]  /*6070*/  BSYNC B1 ;  /* 0x0000000000017941 */ /* 0x000fea0003800000 */
.L_x_92:
        /* <DEDUP_REMOVED lines=8> */
.L_x_94:
[----:B-1----:R-:W1:Y:S01]  /*6100*/  S2R R15, SR_CgaCtaId ;  /* 0x00000000000f7919 */ /* 0x002e620000008800 */
[C---:B------:R-:W-:Y:S02]  /*6110*/  LEA R6, R98.reuse, UR51, 0x3 ;  /* 0x0000003362067c11 */ /* 0x040fe4000f8e18ff */
[----:B------:R-:W-:-:S03]  /*6120*/  IADD3 R98, R98, 0x1, RZ ;  /* 0x0000000162627810 */ /* 0x000fc60007ffe0ff */
[----:B------:R-:W-:Y:S01]  /*6130*/  VIADD R6, R6, 0xc0 ;  /* 0x000000c006067836 */ /* 0x000fe20000000000 */
[----:B------:R-:W-:-:S04]  /*6140*/  ISETP.NE.AND P0, PT, R98, 0x4, PT ;  /* 0x000000046200780c */ /* 0x000fc80003f05270 */
[----:B------:R-:W-:Y:S02]  /*6150*/  SEL R98, R98, RZ, P0 ;  /* 0x000000ff62627207 */ /* 0x000fe40000000000 */
[----:B-1----:R-:W-:-:S04]  /*6160*/  PRMT R6, R15, 0x654, R6 ;  /* 0x000006540f067816 */ /* 0x002fc80000000006 */
[----:B--2---:R1:W-:Y:S02]  /*6170*/  SYNCS.ARRIVE.TRANS64.RED.A1T0 RZ, [R6+URZ], RZ ;  /* 0x000000ff06ff79a7 */ /* 0x0043e4000810043f */
[----:B-1----:R-:W-:-:S04]  /*6180*/  SEL R6, RZ, 0x1, P0 ;  /* 0x00000001ff067807 */ /* 0x002fc80000000000 */
[----:B------:R-:W-:-:S07]  /*6190*/  LOP3.LUT R97, R97, R6, RZ, 0x3c, !PT ;  /* 0x0000000661617212 */ /* 0x000fce00078e3cff */
.L_x_88:
[----:B------:R-:W-:Y:S05]  /*61a0*/  BSYNC B0 ;  /* 0x0000000000007941 */ /* 0x000fea0003800000 */
.L_x_87:
[----:B------:R-:W-:Y:S01]  /*61b0*/  F2FP.F16.E4M3.UNPACK_B R25, R5.H1 ;  /* 0x00000005ff19723e */ /* 0x000fe200030006ff */
[C---:B------:R-:W-:Y:S01]  /*61c0*/  FFMA R100, R93.reuse, R100, R4 ;  /* 0x000000645d647223 */ /* 0x040fe20000000004 */
[----:B------:R-:W-:Y:S01]  /*61d0*/  F2FP.F16.E4M3.UNPACK_B R15, R7 ;  /* 0x00000007ff0f723e */ /* 0x000fe200020006ff */
[C-C-:B------:R-:W-:Y:S01]  /*61e0*/  FFMA R6, R93.reuse, R113, R8.reuse ;  /* 0x000000715d067223 */ /* 0x140fe20000000008 */
[----:B------:R-:W-:Y:S01]  /*61f0*/  F2FP.F16.E4M3.UNPACK_B R7, R7.H1 ;  /* 0x00000007ff07723e */ /* 0x000fe200030006ff */
[----:B------:R-:W-:Y:S02]  /*6200*/  HADD2.F32 R27, -RZ, R25.H1_H1 ;  /* 0x30000019ff1b7230 */ /* 0x000fe40000004100 */
[C-C-:B------:R-:W-:Y:S01]  /*6210*/  FFMA R114, R93.reuse, R114, R8.reuse ;  /* 0x000000725d727223 */ /* 0x140fe20000000008 */
[----:B------:R-:W-:Y:S02]  /*6220*/  HADD2.F32 R21, -RZ, R15.H0_H0 ;  /* 0x2000000fff157230 */ /* 0x000fe40000004100 */
[C-C-:B------:R-:W-:Y:S01]  /*6230*/  FFMA R10, R93.reuse, R109, R8.reuse ;  /* 0x0000006d5d0a7223 */ /* 0x140fe20000000008 */
[----:B------:R-:W-:Y:S01]  /*6240*/  FFMA R110, R93, R110, R8 ;  /* 0x0000006e5d6e7223 */ /* 0x000fe20000000008 */
[----:B------:R-:W-:Y:S01]  /*6250*/  FFMA R33, R27, R147, R100 ;  /* 0x000000931b217223 */ /* 0x000fe20000000064 */
[----:B------:R-:W-:Y:S01]  /*6260*/  FFMA R20, R93, R105, R8 ;  /* 0x000000695d147223 */ /* 0x000fe20000000008 */
[----:B------:R-:W-:Y:S01]  /*6270*/  FFMA R27, R21, R147, R6 ;  /* 0x00000093151b7223 */ /* 0x000fe20000000006 */
[----:B------:R-:W-:-:S02]  /*6280*/  HADD2.F32 R21, -RZ, R7.H0_H0 ;  /* 0x20000007ff157230 */ /* 0x000fc40000004100 */
[C-C-:B------:R-:W-:Y:S01]  /*6290*/  FFMA R106, R93.reuse, R106, R8.reuse ;  /* 0x0000006a5d6a7223 */ /* 0x140fe20000000008 */
[C-C-:B------:R-:W-:Y:S01]  /*62a0*/  FFMA R26, R93.reuse, R101, R8.reuse ;  /* 0x000000655d1a7223 */ /* 0x140fe20000000008 */
[C---:B------:R-:W-:Y:S01]  /*62b0*/  FFMA R102, R93.reuse, R102, R8 ;  /* 0x000000665d667223 */ /* 0x040fe20000000008 */
[----:B------:R-:W-:Y:S01]  /*62c0*/  HADD2.F32 R15, -RZ, R15.H1_H1 ;  /* 0x3000000fff0f7230 */ /* 0x000fe20000004100 */
[----:B------:R-:W-:Y:S01]  /*62d0*/  F2FP.F16.E4M3.UNPACK_B R6, R9 ;  /* 0x00000009ff06723e */ /* 0x000fe200020006ff */
[----:B------:R-:W-:Y:S02]  /*62e0*/  HADD2.F32 R7, -RZ, R7.H1_H1 ;  /* 0x30000007ff077230 */ /* 0x000fe40000004100 */
[C-C-:B------:R-:W-:Y:S01]  /*62f0*/  FFMA R8, R93.reuse, R111, R4.reuse ;  /* 0x0000006f5d087223 */ /* 0x140fe20000000004 */
[----:B------:R-:W-:Y:S01]  /*6300*/  FFMA R112, R93, R112, R4 ;  /* 0x000000705d707223 */ /* 0x000fe20000000004 */
[----:B------:R-:W-:Y:S01]  /*6310*/  F2FP.F16.E4M3.UNPACK_B R9, R9.H1 ;  /* 0x00000009ff09723e */ /* 0x000fe200030006ff */
[-C--:B------:R-:W-:Y:S01]  /*6320*/  FFMA R114, R15, R147.reuse, R114 ;  /* 0x000000930f727223 */ /* 0x080fe20000000072 */
[-C--:B------:R-:W-:Y:S01]  /*6330*/  FFMA R8, R21, R147.reuse, R8 ;  /* 0x0000009315087223 */ /* 0x080fe20000000008 */
[----:B------:R-:W-:Y:S01]  /*6340*/  FFMA R29, R7, R147, R112 ;  /* 0x00000093071d7223 */ /* 0x000fe20000000070 */
[----:B------:R-:W-:-:S02]  /*6350*/  HADD2.F32 R15, -RZ, R6.H0_H0 ;  /* 0x20000006ff0f7230 */ /* 0x000fc40000004100 */
[----:B------:R-:W-:Y:S01]  /*6360*/  FFMA R14, R93, R107, R4 ;  /* 0x0000006b5d0e7223 */ /* 0x000fe20000000004 */
[----:B------:R-:W-:Y:S01]  /*6370*/  HADD2.F32 R21, -RZ, R6.H1_H1 ;  /* 0x30000006ff157230 */ /* 0x000fe20000004100 */
[----:B------:R-:W-:Y:S01]  /*6380*/  F2FP.F16.E4M3.UNPACK_B R6, R11 ;  /* 0x0000000bff06723e */ /* 0x000fe200020006ff */
[--C-:B------:R-:W-:Y:S02]  /*6390*/  HADD2.F32 R7, -RZ, R9.reuse.H0_H0 ;  /* 0x20000009ff077230 */ /* 0x100fe40000004100 */
[----:B------:R-:W-:Y:S01]  /*63a0*/  FFMA R10, R15, R147, R10 ;  /* 0x000000930f0a7223 */ /* 0x000fe2000000000a */
[----:B------:R-:W-:Y:S01]  /*63b0*/  HADD2.F32 R9, -RZ, R9.H1_H1 ;  /* 0x30000009ff097230 */ /* 0x000fe20000004100 */
[----:B------:R-:W-:Y:S01]  /*63c0*/  F2FP.F16.E4M3.UNPACK_B R11, R11.H1 ;  /* 0x0000000bff0b723e */ /* 0x000fe200030006ff */
[--C-:B------:R-:W-:Y:S02]  /*63d0*/  HADD2.F32 R15, -RZ, R6.reuse.H1_H1 ;  /* 0x30000006ff0f7230 */ /* 0x100fe40000004100 */
[----:B------:R-:W-:Y:S01]  /*63e0*/  FFMA R14, R7, R147, R14 ;  /* 0x00000093070e7223 */ /* 0x000fe2000000000e */
[----:B------:R-:W-:-:S02]  /*63f0*/  HADD2.F32 R7, -RZ, R6.H0_H0 ;  /* 0x20000006ff077230 */ /* 0x000fc40000004100 */
[C-C-:B------:R-:W-:Y:S01]  /*6400*/  FFMA R108, R93.reuse, R108, R4.reuse ;  /* 0x0000006c5d6c7223 */ /* 0x140fe20000000004 */
[----:B------:R-:W-:Y:S01]  /*6410*/  F2FP.F16.E4M3.UNPACK_B R6, R5 ;  /* 0x00000005ff06723e */ /* 0x000fe200020006ff */
[--C-:B------:R-:W-:Y:S02]  /*6420*/  HADD2.F32 R5, -RZ, R11.reuse.H0_H0 ;  /* 0x2000000bff057230 */ /* 0x100fe40000004100 */
[----:B------:R-:W-:Y:S01]  /*6430*/  FFMA R24, R93, R103, R4 ;  /* 0x000000675d187223 */ /* 0x000fe20000000004 */
[-C--:B------:R-:W-:Y:S01]  /*6440*/  FFMA R31, R9, R147.reuse, R108 ;  /* 0x00000093091f7223 */ /* 0x080fe2000000006c */
[----:B------:R-:W-:Y:S01]  /*6450*/  FFMA R20, R7, R147, R20 ;  /* 0x0000009307147223 */ /* 0x000fe20000000014 */
[C-C-:B------:R-:W-:Y:S01]  /*6460*/  FFMA R104, R93.reuse, R104, R4.reuse ;  /* 0x000000685d687223 */ /* 0x140fe20000000004 */
[----:B------:R-:W-:Y:S02]  /*6470*/  HADD2.F32 R11, -RZ, R11.H1_H1 ;  /* 0x3000000bff0b7230 */ /* 0x000fe40000004100 */
[----:B------:R-:W-:Y:S01]  /*6480*/  FFMA R4, R93, R99, R4 ;  /* 0x000000635d047223 */ /* 0x000fe20000000004 */
[----:B------:R-:W-:-:S02]  /*6490*/  HADD2.F32 R7, -RZ, R6.H0_H0 ;  /* 0x20000006ff077230 */ /* 0x000fc40000004100 */
[-C--:B------:R-:W-:Y:S01]  /*64a0*/  FFMA R21, R21, R147.reuse, R110 ;  /* 0x0000009315157223 */ /* 0x080fe2000000006e */
[----:B------:R-:W-:Y:S02]  /*64b0*/  HADD2.F32 R9, -RZ, R6.H1_H1 ;  /* 0x30000006ff097230 */ /* 0x000fe40000004100 */
[-C--:B------:R-:W-:Y:S01]  /*64c0*/  FFMA R15, R15, R147.reuse, R106 ;  /* 0x000000930f0f7223 */ /* 0x080fe2000000006a */
[----:B------:R-:W-:Y:S02]  /*64d0*/  HADD2.F32 R25, -RZ, R25.H0_H0 ;  /* 0x20000019ff197230 */ /* 0x000fe40000004100 */
[-C--:B------:R-:W-:Y:S01]  /*64e0*/  FFMA R5, R5, R147.reuse, R24 ;  /* 0x0000009305057223 */ /* 0x080fe20000000018 */
[-C--:B------:R-:W-:Y:S01]  /*64f0*/  FFMA R104, R11, R147.reuse, R104 ;  /* 0x000000930b687223 */ /* 0x080fe20000000068 */
[-C--:B------:R-:W-:Y:S01]  /*6500*/  FFMA R7, R7, R147.reuse, R26 ;  /* 0x0000009307077223 */ /* 0x080fe2000000001a */
[-C--:B------:R-:W-:Y:S01]  /*6510*/  FFMA R102, R9, R147.reuse, R102 ;  /* 0x0000009309667223 */ /* 0x080fe20000000066 */
[----:B------:R-:W-:Y:S01]  /*6520*/  FFMA R4, R25, R147, R4 ;  /* 0x0000009319047223 */ /* 0x000fe20000000004 */
[----:B------:R-:W-:-:S02]  /*6530*/  F2FP.SATFINITE.E4M3.F32.PACK_AB_MERGE_C R114, R114, R27, RZ ;  /* 0x0000001b7272723e */ /* 0x000fc400048070ff */
[----:B------:R-:W-:Y:S02]  /*6540*/  F2FP.SATFINITE.E4M3.F32.PACK_AB_MERGE_C R8, R29, R8, RZ ;  /* 0x000000081d08723e */ /* 0x000fe400048070ff */
[----:B------:R-:W-:Y:S02]  /*6550*/  F2FP.SATFINITE.E4M3.F32.PACK_AB_MERGE_C R10, R21, R10, RZ ;  /* 0x0000000a150a723e */ /* 0x000fe400048070ff */
[----:B------:R-:W-:Y:S02]  /*6560*/  F2FP.SATFINITE.E4M3.F32.PACK_AB_MERGE_C R14, R31, R14, RZ ;  /* 0x0000000e1f0e723e */ /* 0x000fe400048070ff */
[----:B------:R-:W-:Y:S02]  /*6570*/  F2FP.SATFINITE.E4M3.F32.PACK_AB_MERGE_C R15, R15, R20, RZ ;  /* 0x000000140f0f723e */ /* 0x000fe400048070ff */
[----:B------:R-:W-:Y:S02]  /*6580*/  F2FP.SATFINITE.E4M3.F32.PACK_AB_MERGE_C R5, R104, R5, RZ ;  /* 0x000000056805723e */ /* 0x000fe400048070ff */
[----:B------:R-:W-:-:S02]  /*6590*/  F2FP.SATFINITE.E4M3.F32.PACK_AB_MERGE_C R7, R102, R7, RZ ;  /* 0x000000076607723e */ /* 0x000fc400048070ff */
[----:B------:R-:W-:Y:S01]  /*65a0*/  F2FP.SATFINITE.E4M3.F32.PACK_AB_MERGE_C R33, R33, R4, RZ ;  /* 0x000000042121723e */ /* 0x000fe200048070ff */
[----:B------:R-:W-:Y:S06]  /*65b0*/  @P1 BRA `(.L_x_95) ;  /* 0x0000000000041947 */ /* 0x000fec0003800000 */
[----:B------:R-:W-:-:S04]  /*65c0*/  DEPBAR.LE SB0, 0x1 ;  /* 0x000080400000791a */ /* 0x000fc80000000000 */
.L_x_95:
[----:B------:R-:W-:Y:S05]  /*65d0*/  WARPSYNC.ALL ;  /* 0x0000000000007948 */ /* 0x000fea0003800000 */
[----:B------:R-:W-:Y:S01]  /*65e0*/  BAR.SYNC.DEFER_BLOCKING 0x1, 0x100 ;  /* 0x0044000000007b1d */ /* 0x000fe20000010000 */
[----:B------:R-:W-:-:S05]  /*65f0*/  IADD3 R16, P0, R16, UR40, RZ ;  /* 0x0000002810107c10 */ /* 0x000fca000ff1e0ff */
        /* <DEDUP_REMOVED lines=20> */
[----:B------:R-:W-:Y:S02]  /*6740*/  UIADD3 UR4, UR51, 0x5100, URZ ;  /* 0x0000510033047890 */ /* 0x000fe4000fffe03f */
[----:B------:R-:W-:Y:S01]  /*6750*/  UIADD3.X UR9, URZ, UR49, URZ, UP0, !UPT ;  /* 0x000000313f097290 */ /* 0x000fe200087fe43f */
[----:B------:R-:W-:-:S08]  /*6760*/  UMOV UR7, UR47 ;  /* 0x0000002f00077c82 */ /* 0x000fd00008000000 */
[----:B------:R1:W-:Y:S02]  /*6770*/  UTMASTG.3D [UR4], [UR8] ;  /* 0x00000004080073b5 */ /* 0x0003e40008010000 */
[----:B-1----:R0:W-:Y:S02]  /*6780*/  UTMACMDFLUSH ;  /* 0x00000000000079b7 */ /* 0x0021e40000000000 */
.L_x_97:
[----:B------:R-:W-:Y:S05]  /*6790*/  BSYNC B0 ;  /* 0x0000000000007941 */ /* 0x000fea0003800000 */
.L_x_96:
[----:B------:R-:W-:Y:S01]  /*67a0*/  ULDC.64 UR4, c[0x0][0x8f8] ;  /* 0x00023e0000047ab9 */ /* 0x000fe20000000a00 */
[----:B------:R-:W-:Y:S01]  /*67b0*/  IADD3.X R17, R17, UR38, RZ, P0, !PT ;  /* 0x0000002611117c10 */ /* 0x000fe200087fe4ff */
[----:B------:R-:W-:Y:S01]  /*67c0*/  UMOV UR47, 0xffffffff ;  /* 0xffffffff002f7882 */ /* 0x000fe20000000000 */
[----:B------:R-:W-:Y:S01]  /*67d0*/  ISETP.GE.U32.AND P0, PT, R16, UR4, PT ;  /* 0x0000000410007c0c */ /* 0x000fe2000bf06070 */
[----:B------:R-:W-:Y:S01]  /*67e0*/  IMAD.MOV.U32 R89, RZ, RZ, -0x1 ;  /* 0xffffffffff597424 */ /* 0x000fe200078e00ff */
[----:B------:R-:W-:Y:S01]  /*67f0*/  PRMT R4, RZ, 0x7610, R4 ;  /* 0x00007610ff047816 */ /* 0x000fe20000000004 */
[----:B------:R-:W-:Y:S01]  /*6800*/  IMAD.MOV.U32 R88, RZ, RZ, -0x1 ;  /* 0xffffffffff587424 */ /* 0x000fe200078e00ff */
[----:B------:R-:W-:-:S13]  /*6810*/  ISETP.GE.U32.AND.EX P0, PT, R17, UR5, PT, P0 ;  /* 0x0000000511007c0c */ /* 0x000fda000bf06100 */
[----:B------:R-:W-:Y:S05]  /*6820*/  @P0 BRA `(.L_x_98) ;  /* 0x0000000400640947 */ /* 0x000fea0003800000 */
[----:B------:R-:W1:Y:S01]  /*6830*/  LDC.64 R10, c[0x0][0x8d0] ;  /* 0x00023400ff0a7b82 */ /* 0x000e620000000a00 */
[----:B------:R-:W2:Y:S01]  /*6840*/  S2R R24, SR_CTAID.X ;  /* 0x0000000000187919 */ /* 0x000ea20000002500 */
[----:B------:R-:W-:Y:S02]  /*6850*/  IMAD.MOV.U32 R8, RZ, RZ, R16 ;  /* 0x000000ffff087224 */ /* 0x000fe400078e0010 */
[----:B------:R-:W-:-:S04]  /*6860*/  IMAD.MOV.U32 R9, RZ, RZ, R17 ;  /* 0x000000ffff097224 */ /* 0x000fc800078e0011 */
[----:B------:R-:W3:Y:S08]  /*6870*/  LDC R12, c[0x0][0x8d8] ;  /* 0x00023600ff0c7b82 */ /* 0x000ef00000000800 */
[----:B------:R-:W4:Y:S01]  /*6880*/  LDC.64 R20, c[0x0][0x8c8] ;  /* 0x00023200ff147b82 */ /* 0x000f220000000a00 */
[----:B-1----:R-:W-:-:S04]  /*6890*/  ISETP.NE.U32.AND P0, PT, R10, RZ, PT ;  /* 0x000000ff0a00720c */ /* 0x002fc80003f05070 */
[----:B------:R-:W-:-:S13]  /*68a0*/  ISETP.NE.AND.EX P0, PT, R11, RZ, PT, P0 ;  /* 0x000000ff0b00720c */ /* 0x000fda0003f05300 */
[----:B--234-:R-:W-:Y:S05]  /*68b0*/  @!P0 BRA `(.L_x_99) ;  /* 0x0000000000288947 */ /* 0x01cfea0003800000 */
[----:B------:R-:W1:Y:S02]  /*68c0*/  LDC R5, c[0x0][0x8dc] ;  /* 0x00023700ff057b82 */ /* 0x000e640000000800 */
[----:B-1----:R-:W-:-:S05]  /*68d0*/  IADD3 R9, P0, R16, R5, RZ ;  /* 0x0000000510097210 */ /* 0x002fca0007f1e0ff */
[----:B------:R-:W-:-:S04]  /*68e0*/  IMAD.X R13, RZ, RZ, R17, P0 ;  /* 0x000000ffff0d7224 */ /* 0x000fc800000e0611 */
[----:B------:R-:W-:-:S04]  /*68f0*/  IMAD.WIDE.U32 R4, R13, R10, RZ ;  /* 0x0000000a0d047225 */ /* 0x000fc800078e00ff */
[----:B------:R-:W-:-:S04]  /*6900*/  IMAD.WIDE.U32 R6, P0, R9, R11, R4 ;  /* 0x0000000b09067225 */ /* 0x000fc80007800004 */
[----:B------:R-:W-:Y:S01]  /*6910*/  IMAD.WIDE.U32 R4, R9, R10, RZ ;  /* 0x0000000a09047225 */ /* 0x000fe200078e00ff */
[----:B------:R-:W-:-:S03]  /*6920*/  IADD3.X R9, RZ, RZ, RZ, P0, !PT ;  /* 0x000000ffff097210 */ /* 0x000fc600007fe4ff */
[----:B------:R-:W-:Y:S01]  /*6930*/  IMAD.MOV.U32 R8, RZ, RZ, R7 ;  /* 0x000000ffff087224 */ /* 0x000fe200078e0007 */
[----:B------:R-:W-:-:S05]  /*6940*/  IADD3 RZ, P0, R5, R6, RZ ;  /* 0x0000000605ff7210 */ /* 0x000fca0007f1e0ff */
[----:B------:R-:W-:-:S08]  /*6950*/  IMAD.WIDE.U32.X R8, R13, R11, R8, P0 ;  /* 0x0000000b0d087225 */ /* 0x000fd000000e0408 */
.L_x_99:
[----:B------:R-:W1:Y:S01]  /*6960*/  S2R R25, SR_CTAID.Y ;  /* 0x0000000000197919 */ /* 0x000e620000002600 */
[-CC-:B------:R-:W-:Y:S01]  /*6970*/  SHF.R.U64 R32, R8, R12.reuse, R9.reuse ;  /* 0x0000000c08207219 */ /* 0x180fe20000001209 */
[----:B------:R-:W2:Y:S01]  /*6980*/  LDC.64 R14, c[0x0][0x8e8] ;  /* 0x00023a00ff0e7b82 */ /* 0x000ea20000000a00 */
[----:B------:R-:W-:Y:S01]  /*6990*/  SHF.R.U32.HI R4, RZ, R12, R9 ;  /* 0x0000000cff047219 */ /* 0x000fe20000011609 */
[----:B------:R-:W-:Y:S01]  /*69a0*/  ULDC UR4, c[0x0][0x150] ;  /* 0x0000540000047ab9 */ /* 0x000fe20000000800 */
[----:B------:R-:W-:Y:S02]  /*69b0*/  IADD3 R7, P0, RZ, -R32, RZ ;  /* 0x80000020ff077210 */ /* 0x000fe40007f1e0ff */
[----:B------:R-:W-:-:S03]  /*69c0*/  I2FP.F32.U32 R9, R24 ;  /* 0x0000001800097245 */ /* 0x000fc60000201000 */
[----:B------:R-:W3:Y:S01]  /*69d0*/  LDC R8, c[0x0][0x8c0] ;  /* 0x00023000ff087b82 */ /* 0x000ee20000000800 */
[----:B------:R-:W-:Y:S02]  /*69e0*/  IMAD.X R5, RZ, RZ, ~R4, P0 ;  /* 0x000000ffff057224 */ /* 0x000fe400000e0e04 */
[----:B------:R-:W-:Y:S01]  /*69f0*/  FMUL R9, R9, UR4 ;  /* 0x0000000409097c20 */ /* 0x000fe20008400000 */
[----:B------:R-:W-:Y:S01]  /*6a00*/  ULDC UR4, c[0x0][0x154] ;  /* 0x0000550000047ab9 */ /* 0x000fe20000000800 */
[-C--:B------:R-:W-:Y:S02]  /*6a10*/  IMAD R6, R5, R20.reuse, RZ ;  /* 0x0000001405067224 */ /* 0x080fe400078e02ff */
[C---:B------:R-:W-:Y:S01]  /*6a20*/  IMAD.WIDE.U32 R4, R7.reuse, R20, R16 ;  /* 0x0000001407047225 */ /* 0x040fe200078e0010 */
[----:B------:R-:W4:Y:S01]  /*6a30*/  LDC R28, c[0x0][0x900] ;  /* 0x00024000ff1c7b82 */ /* 0x000f220000000800 */
[----:B------:R-:W5:Y:S02]  /*6a40*/  F2I.U32.TRUNC.NTZ R9, R9 ;  /* 0x0000000900097305 */ /* 0x000f64000020f000 */
[----:B------:R-:W-:-:S04]  /*6a50*/  IMAD R7, R7, R21, R6 ;  /* 0x0000001507077224 */ /* 0x000fc800078e0206 */
[----:B------:R-:W-:Y:S01]  /*6a60*/  IMAD.IADD R5, R5, 0x1, R7 ;  /* 0x0000000105057824 */ /* 0x000fe200078e0207 */
[----:B------:R-:W4:Y:S01]  /*6a70*/  LDC R20, c[0x0][0x8b0] ;  /* 0x00022c00ff147b82 */ /* 0x000f220000000800 */
[----:B--2---:R-:W-:Y:S01]  /*6a80*/  ISETP.NE.U32.AND P0, PT, R14, RZ, PT ;  /* 0x000000ff0e00720c */ /* 0x004fe20003f05070 */
[----:B------:R-:W-:-:S03]  /*6a90*/  IMAD.MOV.U32 R7, RZ, RZ, -0x1 ;  /* 0xffffffffff077424 */ /* 0x000fc600078e00ff */
[----:B------:R-:W-:-:S03]  /*6aa0*/  ISETP.NE.AND.EX P0, PT, R15, RZ, PT, P0 ;  /* 0x000000ff0f00720c */ /* 0x000fc60003f05300 */
[----:B------:R-:W2:Y:S01]  /*6ab0*/  LDC R11, c[0x0][0x144] ;  /* 0x00005100ff0b7b82 */ /* 0x000ea20000000800 */
[-C--:B---3--:R-:W-:Y:S01]  /*6ac0*/  SHF.R.U64 R12, R4, R8.reuse, R5 ;  /* 0x00000008040c7219 */ /* 0x088fe20000001205 */
[----:B-----5:R-:W-:Y:S01]  /*6ad0*/  IMAD.MOV R9, RZ, RZ, -R9 ;  /* 0x000000ffff097224 */ /* 0x020fe200078e0a09 */
[----:B-1----:R-:W-:Y:S02]  /*6ae0*/  I2FP.F32.U32 R4, R25 ;  /* 0x0000001900047245 */ /* 0x002fe40000201000 */
[----:B------:R-:W-:-:S03]  /*6af0*/  SHF.R.U32.HI R5, RZ, R8, R5 ;  /* 0x00000008ff057219 */ /* 0x000fc60000011605 */
[----:B------:R-:W1:Y:S01]  /*6b00*/  LDC R26, c[0x0][0x148] ;  /* 0x00005200ff1a7b82 */ /* 0x000e620000000800 */
[----:B------:R-:W-:Y:S01]  /*6b10*/  FMUL R6, R4, UR4 ;  /* 0x0000000404067c20 */ /* 0x000fe20008400000 */
[-C--:B----4-:R-:W-:Y:S02]  /*6b20*/  SHF.L.U32 R7, R7, R28.reuse, RZ ;  /* 0x0000001c07077219 */ /* 0x090fe400000006ff */
[----:B------:R-:W-:Y:S02]  /*6b30*/  SHF.L.U32 R89, R3, R28, RZ ;  /* 0x0000001c03597219 */ /* 0x000fe400000006ff */
[----:B------:R-:W-:Y:S02]  /*6b40*/  LOP3.LUT R27, RZ, R7, RZ, 0x33, !PT ;  /* 0x00000007ff1b7212 */ /* 0x000fe400078e33ff */
[----:B------:R-:W3:Y:S01]  /*6b50*/  LDC R21, c[0x0][0x8a8] ;  /* 0x00022a00ff157b82 */ /* 0x000ee20000000800 */
[-CC-:B------:R-:W-:Y:S02]  /*6b60*/  SHF.R.U64 R10, R12, R20.reuse, R5.reuse ;  /* 0x000000140c0a7219 */ /* 0x180fe40000001205 */
[----:B------:R-:W-:-:S02]  /*6b70*/  SHF.R.U32.HI R5, RZ, R20, R5 ;  /* 0x00000014ff057219 */ /* 0x000fc40000011605 */
[----:B------:R4:W1:Y:S02]  /*6b80*/  F2I.U32.TRUNC.NTZ R20, R6 ;  /* 0x0000000600147305 */ /* 0x000864000020f000 */
[-CC-:B------:R-:W-:Y:S01]  /*6b90*/  SHF.R.U64 R13, R10, R28.reuse, R5.reuse ;  /* 0x0000001c0a0d7219 */ /* 0x180fe20000001205 */
[----:B------:R-:W1:Y:S01]  /*6ba0*/  LDC R29, c[0x0][0x8f0] ;  /* 0x00023c00ff1d7b82 */ /* 0x000e620000000800 */
[----:B--2---:R-:W-:Y:S01]  /*6bb0*/  IMAD R24, R11, R9, R24 ;  /* 0x000000090b187224 */ /* 0x004fe200078e0218 */
[----:B------:R-:W-:Y:S02]  /*6bc0*/  SHF.R.U32.HI R5, RZ, R28, R5 ;  /* 0x0000001cff057219 */ /* 0x000fe40000011605 */
[----:B------:R-:W-:-:S04]  /*6bd0*/  MOV R4, R13 ;  /* 0x0000000d00047202 */ /* 0x000fc80000000f00 */
[----:B------:R-:W2:Y:S08]  /*6be0*/  LDC R30, c[0x0][0x8e0] ;  /* 0x00023800ff1e7b82 */ /* 0x000eb00000000800 */
[----:B------:R-:W1:Y:S01]  /*6bf0*/  LDC R31, c[0x0][0x8b8] ;  /* 0x00022e00ff1f7b82 */ /* 0x000e620000000800 */
[----:B---34-:R-:W-:Y:S05]  /*6c00*/  @!P0 BRA `(.L_x_100) ;  /* 0x0000000000288947 */ /* 0x018fea0003800000 */
[----:B------:R-:W3:Y:S02]  /*6c10*/  LDC R4, c[0x0][0x8f4] ;  /* 0x00023d00ff047b82 */ /* 0x000ee40000000800 */
[----:B---3--:R-:W-:-:S05]  /*6c20*/  IADD3 R3, P0, R13, R4, RZ ;  /* 0x000000040d037210 */ /* 0x008fca0007f1e0ff */
[----:B------:R-:W-:-:S04]  /*6c30*/  IMAD.X R11, RZ, RZ, R5, P0 ;  /* 0x000000ffff0b7224 */ /* 0x000fc800000e0605 */
[----:B------:R-:W-:-:S04]  /*6c40*/  IMAD.WIDE.U32 R4, R11, R14, RZ ;  /* 0x0000000e0b047225 */ /* 0x000fc800078e00ff */
[----:B------:R-:W-:-:S04]  /*6c50*/  IMAD.WIDE.U32 R6, P0, R3, R15, R4 ;  /* 0x0000000f03067225 */ /* 0x000fc80007800004 */
[----:B------:R-:W-:-:S04]  /*6c60*/  IMAD.WIDE.U32 R4, R3, R14, RZ ;  /* 0x0000000e03047225 */ /* 0x000fc800078e00ff */
[----:B------:R-:W-:Y:S01]  /*6c70*/  IMAD.X R9, RZ, RZ, RZ, P0 ;  /* 0x000000ffff097224 */ /* 0x000fe200000e06ff */
[----:B------:R-:W-:Y:S01]  /*6c80*/  IADD3 RZ, P0, R5, R6, RZ ;  /* 0x0000000605ff7210 */ /* 0x000fe20007f1e0ff */
[----:B------:R-:W-:-:S04]  /*6c90*/  IMAD.MOV.U32 R8, RZ, RZ, R7 ;  /* 0x000000ffff087224 */ /* 0x000fc800078e0007 */
[----:B------:R-:W-:-:S08]  /*6ca0*/  IMAD.WIDE.U32.X R4, R11, R15, R8, P0 ;  /* 0x0000000f0b047225 */ /* 0x000fd000000e0408 */
.L_x_100:
[----:B------:R-:W-:Y:S01]  /*6cb0*/  ISETP.NE.AND P0, PT, R2, 0x1, PT ;  /* 0x000000010200780c */ /* 0x000fe20003f05270 */
[----:B-1----:R-:W-:Y:S01]  /*6cc0*/  IMAD.MOV R20, RZ, RZ, -R20 ;  /* 0x000000ffff147224 */ /* 0x002fe200078e0a14 */
[----:B------:R-:W-:Y:S01]  /*6cd0*/  SHF.R.U64 R3, R4, R29, R5 ;  /* 0x0000001d04037219 */ /* 0x000fe20000001205 */
[----:B------:R-:W-:Y:S01]  /*6ce0*/  VIADD R5, R21, 0xffffffff ;  /* 0xffffffff15057836 */ /* 0x000fe20000000000 */
[----:B------:R-:W-:Y:S02]  /*6cf0*/  LOP3.LUT R10, R10, R27, RZ, 0xc0, !PT ;  /* 0x0000001b0a0a7212 */ /* 0x000fe400078ec0ff */
[----:B------:R-:W-:Y:S02]  /*6d00*/  IADD3 R4, -R3, RZ, RZ ;  /* 0x000000ff03047210 */ /* 0x000fe40007ffe1ff */
[----:B------:R-:W-:Y:S01]  /*6d10*/  LOP3.LUT R12, R12, R5, RZ, 0xc0, !PT ;  /* 0x000000050c0c7212 */ /* 0x000fe200078ec0ff */
[----:B------:R-:W-:Y:S01]  /*6d20*/  IMAD R89, R89, R3, R10 ;  /* 0x0000000359597224 */ /* 0x000fe200078e020a */
[----:B------:R-:W-:Y:S01]  /*6d30*/  R2UR UR47, R32 ;  /* 0x00000000202f72ca */ /* 0x000fe200000e0000 */
[----:B--2---:R-:W-:-:S02]  /*6d40*/  IMAD R3, R4, R30, R13 ;  /* 0x0000001e04037224 */ /* 0x004fc400078e020d */
[----:B------:R-:W-:Y:S02]  /*6d50*/  @P0 IMAD R24, R26, R20, R25 ;  /* 0x000000141a180224 */ /* 0x000fe400078e0219 */
[----:B------:R-:W-:Y:S02]  /*6d60*/  IMAD R4, R3, R21, R12 ;  /* 0x0000001503047224 */ /* 0x000fe400078e020c */
[----:B------:R-:W-:Y:S02]  /*6d70*/  IMAD R89, R89, R31, R24 ;  /* 0x0000001f59597224 */ /* 0x000fe400078e0218 */
[----:B------:R-:W-:-:S03]  /*6d80*/  IMAD.MOV.U32 R3, RZ, RZ, 0x1 ;  /* 0x00000001ff037424 */ /* 0x000fc600078e00ff */
[----:B------:R-:W-:Y:S02]  /*6d90*/  SEL R88, R4, R89, !P0 ;  /* 0x0000005904587207 */ /* 0x000fe40004000000 */
[----:B------:R-:W-:Y:S02]  /*6da0*/  SEL R89, R89, R4, !P0 ;  /* 0x0000000459597207 */ /* 0x000fe40004000000 */
[----:B------:R-:W-:-:S07]  /*6db0*/  PRMT R4, R3, 0x7610, R4 ;  /* 0x0000761003047816 */ /* 0x000fce0000000004 */
.L_x_98:
[----:B------:R-:W-:Y:S01]  /*6dc0*/  LOP3.LUT P0, RZ, R4, 0xff, RZ, 0xc0, !PT ;  /* 0x000000ff04ff7812 */ /* 0x000fe2000780c0ff */
[----:B------:R-:W-:Y:S01]  /*6dd0*/  UIMAD.WIDE.U32 UR4, UR52, -0x33333333, URZ ;  /* 0xcccccccd340478a5 */ /* 0x000fe2000f8e003f */
[----:B------:R-:W-:-:S03]  /*6de0*/  IMAD.MOV.U32 R147, RZ, RZ, R0 ;  /* 0x000000ffff937224 */ /* 0x000fc600078e0000 */
[----:B------:R-:W-:-:S04]  /*6df0*/  USHF.R.U32.HI UR4, URZ, 0x3, UR5 ;  /* 0x000000033f047899 */ /* 0x000fc80008011605 */
[----:B------:R-:W-:-:S04]  /*6e00*/  UIMAD UR4, UR4, -0xa, UR52 ;  /* 0xfffffff6040478a4 */ /* 0x000fc8000f8e0234 */
[----:B------:R-:W-:Y:S08]  /*6e10*/  @P0 BRA `(.L_x_101) ;  /* 0xffffffa800640947 */ /* 0x000ff0000383ffff */
[----:B------:R-:W-:-:S04]  /*6e20*/  DEPBAR.LE SB0, 0x0 ;  /* 0x000080000000791a */ /* 0x000fc80000000000 */
[----:B------:R-:W-:Y:S05]  /*6e30*/  EXIT ;  /* 0x000000000000794d */ /* 0x000fea0003800000 */
.L_x_12:
[----:B------:R-:W-:Y:S01]  /*6e40*/  ULDC.64 UR4, c[0x0][0x8f8] ;  /* 0x00023e0000047ab9 */ /* 0x000fe20000000a00 */
[----:B------:R-:W-:Y:S01]  /*6e50*/  PRMT R12, RZ, 0x7610, R12 ;  /* 0x00007610ff0c7816 */ /* 0x000fe2000000000c */
[----:B------:R-:W-:Y:S01]  /*6e60*/  IMAD.MOV.U32 R20, RZ, RZ, -0x1 ;  /* 0xffffffffff147424 */ /* 0x000fe200078e00ff */
[----:B------:R-:W-:Y:S01]  /*6e70*/  ISETP.GE.U32.AND P0, PT, R16, UR4, PT ;  /* 0x0000000410007c0c */ /* 0x000fe2000bf06070 */
[----:B------:R-:W-:Y:S02]  /*6e80*/  IMAD.MOV.U32 R7, RZ, RZ, -0x1 ;  /* 0xffffffffff077424 */ /* 0x000fe400078e00ff */
[----:B------:R-:W-:Y:S01]  /*6e90*/  IMAD.MOV.U32 R13, RZ, RZ, -0x1 ;  /* 0xffffffffff0d7424 */ /* 0x000fe200078e00ff */
[----:B------:R-:W-:-:S13]  /*6ea0*/  ISETP.GE.U32.AND.EX P0, PT, R17, UR5, PT, P0 ;  /* 0x0000000511007c0c */ /* 0x000fda000bf06100 */
[----:B------:R-:W-:Y:S05]  /*6eb0*/  @P0 BRA `(.L_x_102) ;  /* 0x0000000400240947 */ /* 0x000fea0003800000 */
[----:B------:R-:W2:Y:S01]  /*6ec0*/  LDC.64 R22, c[0x0][0x8d0] ;  /* 0x00023400ff167b82 */ /* 0x000ea20000000a00 */
[----:B------:R-:W-:Y:S01]  /*6ed0*/  MOV R20, R16 ;  /* 0x0000001000147202 */ /* 0x000fe20000000f00 */
[----:B------:R-:W-:-:S06]  /*6ee0*/  IMAD.MOV.U32 R21, RZ, RZ, R17 ;  /* 0x000000ffff157224 */ /* 0x000fcc00078e0011 */
[----:B------:R-:W3:Y:S08]  /*6ef0*/  LDC R26, c[0x0][0x8d8] ;  /* 0x00023600ff1a7b82 */ /* 0x000ef00000000800 */
[----:B------:R-:W4:Y:S01]  /*6f00*/  LDC.64 R28, c[0x0][0x8c8] ;  /* 0x00023200ff1c7b82 */ /* 0x000f220000000a00 */
[----:B--2---:R-:W-:-:S04]  /*6f10*/  ISETP.NE.U32.AND P0, PT, R22, RZ, PT ;  /* 0x000000ff1600720c */ /* 0x004fc80003f05070 */
[----:B------:R-:W-:-:S13]  /*6f20*/  ISETP.NE.AND.EX P0, PT, R23, RZ, PT, P0 ;  /* 0x000000ff1700720c */ /* 0x000fda0003f05300 */
[----:B---34-:R-:W-:Y:S05]  /*6f30*/  @!P0 BRA `(.L_x_103) ;  /* 0x0000000000288947 */ /* 0x018fea0003800000 */
[----:B------:R-:W2:Y:S02]  /*6f40*/  LDC R7, c[0x0][0x8dc] ;  /* 0x00023700ff077b82 */ /* 0x000ea40000000800 */
[----:B--2---:R-:W-:-:S05]  /*6f50*/  IADD3 R7, P0, R16, R7, RZ ;  /* 0x0000000710077210 */ /* 0x004fca0007f1e0ff */
        /* <DEDUP_REMOVED lines=8> */
.L_x_103:
[----:B------:R-:W2:Y:S01]  /*6fe0*/  LDC.64 R32, c[0x0][0x8e8] ;  /* 0x00023a00ff207b82 */ /* 0x000ea20000000a00 */
[-CC-:B------:R-:W-:Y:S01]  /*6ff0*/  SHF.R.U64 R25, R20, R26.reuse, R21.reuse ;  /* 0x0000001a14197219 */ /* 0x180fe20000001215 */
[----:B------:R-:W-:Y:S01]  /*7000*/  ULDC UR4, c[0x0][0x900] ;  /* 0x0002400000047ab9 */ /* 0x000fe20000000800 */
[----:B------:R-:W-:Y:S02]  /*7010*/  SHF.R.U32.HI R7, RZ, R26, R21 ;  /* 0x0000001aff077219 */ /* 0x000fe40000011615 */
[----:B------:R-:W-:-:S03]  /*7020*/  IADD3 R15, P0, RZ, -R25, RZ ;  /* 0x80000019ff0f7210 */ /* 0x000fc60007f1e0ff */
[----:B------:R-:W3:Y:S02]  /*7030*/  LDC R20, c[0x0][0x8c0] ;  /* 0x00023000ff147b82 */ /* 0x000ee40000000800 */
[----:B------:R-:W-:Y:S02]  /*7040*/  IMAD.X R7, RZ, RZ, ~R7, P0 ;  /* 0x000000ffff077224 */ /* 0x000fe400000e0e07 */
[----:B------:R-:W-:-:S04]  /*7050*/  IMAD.WIDE.U32 R12, R15, R28, R16 ;  /* 0x0000001c0f0c7225 */ /* 0x000fc800078e0010 */
[----:B------:R-:W4:Y:S01]  /*7060*/  LDC R30, c[0x0][0x8b0] ;  /* 0x00022c00ff1e7b82 */ /* 0x000f220000000800 */
[----:B------:R-:W-:-:S04]  /*7070*/  IMAD R14, R7, R28, RZ ;  /* 0x0000001c070e7224 */ /* 0x000fc800078e02ff */
[----:B------:R-:W-:-:S03]  /*7080*/  IMAD R7, R15, R29, R14 ;  /* 0x0000001d0f077224 */ /* 0x000fc600078e020e */
[----:B------:R-:W1:Y:S01]  /*7090*/  LDC R27, c[0x0][0x8a8] ;  /* 0x00022a00ff1b7b82 */ /* 0x000e620000000800 */
[----:B--2---:R-:W-:Y:S02]  /*70a0*/  ISETP.NE.U32.AND P0, PT, R32, RZ, PT ;  /* 0x000000ff2000720c */ /* 0x004fe40003f05070 */
[----:B------:R-:W-:Y:S02]  /*70b0*/  IADD3 R7, R13, R7, RZ ;  /* 0x000000070d077210 */ /* 0x000fe40007ffe0ff */
[----:B------:R-:W-:-:S03]  /*70c0*/  ISETP.NE.AND.EX P0, PT, R33, RZ, PT, P0 ;  /* 0x000000ff2100720c */ /* 0x000fc60003f05300 */
[----:B------:R-:W2:Y:S01]  /*70d0*/  LDC R29, c[0x0][0x8f0] ;  /* 0x00023c00ff1d7b82 */ /* 0x000ea20000000800 */
[-CC-:B---3--:R-:W-:Y:S01]  /*70e0*/  SHF.R.U64 R22, R12, R20.reuse, R7.reuse ;  /* 0x000000140c167219 */ /* 0x188fe20000001207 */
[----:B------:R-:W-:Y:S01]  /*70f0*/  IMAD.MOV.U32 R12, RZ, RZ, -0x1 ;  /* 0xffffffffff0c7424 */ /* 0x000fe200078e00ff */
[----:B------:R-:W-:-:S04]  /*7100*/  SHF.R.U32.HI R7, RZ, R20, R7 ;  /* 0x00000014ff077219 */ /* 0x000fc80000011607 */
[----:B------:R-:W-:Y:S01]  /*7110*/  SHF.L.U32 R12, R12, UR4, RZ ;  /* 0x000000040c0c7c19 */ /* 0x000fe200080006ff */
[----:B------:R-:W3:Y:S01]  /*7120*/  LDC R31, c[0x0][0x8e0] ;  /* 0x00023800ff1f7b82 */ /* 0x000ee20000000800 */
[-CC-:B----4-:R-:W-:Y:S02]  /*7130*/  SHF.R.U64 R26, R22, R30.reuse, R7.reuse ;  /* 0x0000001e161a7219 */ /* 0x190fe40000001207 */
[----:B------:R-:W-:Y:S02]  /*7140*/  SHF.R.U32.HI R7, RZ, R30, R7 ;  /* 0x0000001eff077219 */ /* 0x000fe40000011607 */
[----:B------:R-:W-:Y:S02]  /*7150*/  LOP3.LUT R35, RZ, R12, RZ, 0x33, !PT ;  /* 0x0000000cff237212 */ /* 0x000fe400078e33ff */
[--C-:B------:R-:W-:Y:S01]  /*7160*/  SHF.R.U64 R28, R26, UR4, R7.reuse ;  /* 0x000000041a1c7c19 */ /* 0x100fe20008001207 */
[----:B------:R-:W4:Y:S01]  /*7170*/  LDC R34, c[0x0][0x8b8] ;  /* 0x00022e00ff227b82 */ /* 0x000f220000000800 */
[----:B------:R-:W-:-:S03]  /*7180*/  SHF.R.U32.HI R13, RZ, UR4, R7 ;  /* 0x00000004ff0d7c19 */ /* 0x000fc60008011607 */
[----:B------:R-:W-:Y:S01]  /*7190*/  IMAD.MOV.U32 R12, RZ, RZ, R28 ;  /* 0x000000ffff0c7224 */ /* 0x000fe200078e001c */
[----:B-1----:R-:W-:Y:S06]  /*71a0*/  @!P0 BRA `(.L_x_104) ;  /* 0x0000000000288947 */ /* 0x002fec0003800000 */
[----:B------:R-:W1:Y:S02]  /*71b0*/  LDC R7, c[0x0][0x8f4] ;  /* 0x00023d00ff077b82 */ /* 0x000e640000000800 */
[----:B-1----:R-:W-:-:S05]  /*71c0*/  IADD3 R7, P0, R28, R7, RZ ;  /* 0x000000071c077210 */ /* 0x002fca0007f1e0ff */
        /* <DEDUP_REMOVED lines=8> */
.L_x_104:
[----:B------:R-:W-:Y:S01]  /*7250*/  ISETP.NE.AND P0, PT, R2, 0x1, PT ;  /* 0x000000010200780c */ /* 0x000fe20003f05270 */
[----:B------:R-:W-:Y:S01]  /*7260*/  USHF.L.U32 UR4, UR37, UR4, URZ ;  /* 0x0000000425047299 */ /* 0x000fe2000800063f */
[----:B--2---:R-:W-:Y:S02]  /*7270*/  SHF.R.U64 R12, R12, R29, R13 ;  /* 0x0000001d0c0c7219 */ /* 0x004fe4000000120d */
[----:B------:R-:W-:Y:S02]  /*7280*/  LOP3.LUT R7, R26, R35, RZ, 0xc0, !PT ;  /* 0x000000231a077212 */ /* 0x000fe400078ec0ff */
[----:B------:R-:W-:Y:S01]  /*7290*/  IADD3 R15, R27, -0x1, RZ ;  /* 0xffffffff1b0f7810 */ /* 0x000fe20007ffe0ff */
[----:B------:R-:W-:Y:S02]  /*72a0*/  IMAD.MOV R13, RZ, RZ, -R12 ;  /* 0x000000ffff0d7224 */ /* 0x000fe400078e0a0c */
[----:B------:R-:W-:Y:S01]  /*72b0*/  IMAD R9, R12, UR4, R7 ;  /* 0x000000040c097c24 */ /* 0x000fe2000f8e0207 */
[----:B------:R-:W-:Y:S01]  /*72c0*/  LOP3.LUT R22, R22, R15, RZ, 0xc0, !PT ;  /* 0x0000000f16167212 */ /* 0x000fe200078ec0ff */
[----:B---3--:R-:W-:-:S02]  /*72d0*/  IMAD R7, R13, R31, R28 ;  /* 0x0000001f0d077224 */ /* 0x008fc400078e021c */
[----:B------:R-:W-:Y:S02]  /*72e0*/  @P0 IMAD R10, R11, R24, R8 ;  /* 0x000000180b0a0224 */ /* 0x000fe400078e0208 */
[----:B------:R-:W-:Y:S02]  /*72f0*/  IMAD.MOV.U32 R12, RZ, RZ, 0x1 ;  /* 0x00000001ff0c7424 */ /* 0x000fe400078e00ff */
[----:B----4-:R-:W-:Y:S02]  /*7300*/  IMAD R10, R9, R34, R10 ;  /* 0x00000022090a7224 */ /* 0x010fe400078e020a */
[----:B------:R-:W-:Y:S02]  /*7310*/  IMAD R9, R7, R27, R22 ;  /* 0x0000001b07097224 */ /* 0x000fe400078e0216 */
[----:B------:R-:W-:-:S03]  /*7320*/  IMAD.MOV.U32 R13, RZ, RZ, R25 ;  /* 0x000000ffff0d7224 */ /* 0x000fc600078e0019 */
[----:B------:R-:W-:Y:S02]  /*7330*/  SEL R7, R9, R10, !P0 ;  /* 0x0000000a09077207 */ /* 0x000fe40004000000 */
[----:B------:R-:W-:-:S07]  /*7340*/  SEL R20, R10, R9, !P0 ;  /* 0x000000090a147207 */ /* 0x000fce0004000000 */
.L_x_102:
[----:B------:R-:W-:-:S08]  /*7350*/  NOP ;  /* 0x0000000000007918 */ /* 0x000fd00000000000 */
[----:B------:R-:W2:-:S00]  /*7360*/  USETMAXREG.DEALLOC.CTAPOOL 0x28 ;  /* 0x00000028000079c8 */ /* 0x000e8000080e0500 */
[----:B--2---:R-:W-:-:S13]  /*7370*/  ISETP.NE.AND P0, PT, R3, 0x1, PT ;  /* 0x000000010300780c */ /* 0x004fda0003f05270 */
[----:B-1----:R-:W-:Y:S05]  /*7380*/  @!P0 EXIT ;  /* 0x000000000000894d */ /* 0x002fea0003800000 */
[----:B------:R-:W-:Y:S05]  /*7390*/  @!P4 BRA `(.L_x_105) ;  /* 0x0000001000b0c947 */ /* 0x000fea0003800000 */
[----:B------:R-:W-:-:S04]  /*73a0*/  PRMT R6, R6, 0x9910, RZ ;  /* 0x0000991006067816 */ /* 0x000fc800000000ff */
[----:B------:R-:W-:-:S04]  /*73b0*/  ISETP.NE.AND P0, PT, R6, RZ, PT ;  /* 0x000000ff0600720c */ /* 0x000fc80003f05270 */
[----:B------:R-:W-:-:S13]  /*73c0*/  ISETP.NE.OR P0, PT, R3, 0x2, !P0 ;  /* 0x000000020300780c */ /* 0x000fda0004705670 */
[----:B------:R-:W-:Y:S05]  /*73d0*/  @P0 EXIT ;  /* 0x000000000000094d */ /* 0x000fea0003800000 */
[----:B------:R-:W-:-:S13]  /*73e0*/  LOP3.LUT P1, RZ, R12, 0xff, RZ, 0xc0, !PT ;  /* 0x000000ff0cff7812 */ /* 0x000fda000782c0ff */
[----:B------:R-:W-:Y:S05]  /*73f0*/  @!P1 BRA `(.L_x_106) ;  /* 0x0000000000189947 */ /* 0x000fea0003800000 */
[----:B------:R-:W-:Y:S01]  /*7400*/  UMOV UR4, 0x400 ;  /* 0x0000040000047882 */ /* 0x000fe20000000000 */
[----:B------:R-:W-:Y:S01]  /*7410*/  IMAD.MOV.U32 R3, RZ, RZ, RZ ;  /* 0x000000ffff037224 */ /* 0x000fe200078e00ff */
[----:B------:R-:W-:-:S04]  /*7420*/  ULEA UR4, UR36, UR4, 0x18 ;  /* 0x0000000424047291 */ /* 0x000fc8000f8ec03f */
[----:B------:R-:W-:-:S05]  /*7430*/  SHF.L.U32 R3, R3, 0x1f, RZ ;  /* 0x0000001f03037819 */ /* 0x000fca00000006ff */
[----:B------:R-:W1:Y:S02]  /*7440*/  SYNCS.PHASECHK.TRANS64.TRYWAIT P0, [UR4+0xe8], R3 ;  /* 0x0000e803ff0075a7 */ /* 0x000e640008000144 */
[----:B-1----:R-:W-:Y:S05]  /*7450*/  @!P0 BRA `(.L_x_107) ;  /* 0x0000002400c08947 */ /* 0x002fea0003800000 */
.L_x_106:
[----:B------:R-:W-:Y:S01]  /*7460*/  PRMT R10, RZ, 0x7610, R10 ;  /* 0x00007610ff0a7816 */ /* 0x000fe2000000000a */
[----:B------:R-:W-:Y:S06]  /*7470*/  @P2 BRA `(.L_x_108) ;  /* 0x0000000000242947 */ /* 0x000fec0003800000 */
[----:B------:R-:W-:Y:S02]  /*7480*/  ULDC.64 UR4, c[0x0][0x588] ;  /* 0x0001620000047ab9 */ /* 0x000fe40000000a00 */
[----:B------:R-:W-:-:S04]  /*7490*/  ISETP.NE.U32.AND P0, PT, RZ, UR4, PT ;  /* 0x00000004ff007c0c */ /* 0x000fc8000bf05070 */
[----:B------:R-:W-:-:S13]  /*74a0*/  ISETP.NE.AND.EX P0, PT, RZ, UR5, PT, P0 ;  /* 0x00000005ff007c0c */ /* 0x000fda000bf05300 */
[----:B------:R-:W-:Y:S05]  /*74b0*/  @!P0 BRA `(.L_x_109) ;  /* 0x00000000000c8947 */ /* 0x000fea0003800000 */
[----:B------:R2:W5:Y:S01]  /*74c0*/  LDG.E R12, desc[UR42][R4.64] ;  /* 0x0000002a040c7981 */ /* 0x000562000c1e1900 */
[----:B------:R-:W-:Y:S01]  /*74d0*/  IMAD.MOV.U32 R10, RZ, RZ, 0x1 ;  /* 0x00000001ff0a7424 */ /* 0x000fe200078e00ff */
[----:B------:R-:W-:Y:S06]  /*74e0*/  BRA `(.L_x_108) ;  /* 0x0000000000087947 */ /* 0x000fec0003800000 */
.L_x_109:
[----:B------:R-:W3:Y:S01]  /*74f0*/  LDC R12, c[0x0][0x580] ;  /* 0x00016000ff0c7b82 */ /* 0x000ee20000000800 */
[----:B------:R-:W-:-:S07]  /*7500*/  MOV R10, 0x1 ;  /* 0x00000001000a7802 */ /* 0x000fce0000000f00 */
.L_x_108:
[----:B-1----:R-:W-:Y:S01]  /*7510*/  IMAD.MOV.U32 R3, RZ, RZ, 0x1 ;  /* 0x00000001ff037424 */ /* 0x002fe200078e00ff */
[----:B------:R-:W-:Y:S06]  /*7520*/  @!P1 BRA `(.L_x_110) ;  /* 0x0000000c00d49947 */ /* 0x000fec0003800000 */
[----:B------:R-:W1:Y:S01]  /*7530*/  LDC R8, c[0x0][0x8a8] ;  /* 0x00022a00ff087b82 */ /* 0x000e620000000800 */
[----:B------:R-:W-:Y:S01]  /*7540*/  IMAD.MOV.U32 R3, RZ, RZ, -0x1 ;  /* 0xffffffffff037424 */ /* 0x000fe200078e00ff */
[----:B------:R-:W-:Y:S01]  /*7550*/  ULDC UR4, c[0x0][0x900] ;  /* 0x0002400000047ab9 */ /* 0x000fe20000000800 */
[----:B------:R-:W-:Y:S01]  /*7560*/  LOP3.LUT R11, R0, 0x2, RZ, 0xfc, !PT ;  /* 0x00000002000b7812 */ /* 0x000fe200078efcff */
[----:B------:R-:W-:Y:S01]  /*7570*/  ULDC.64 UR6, c[0x0][0x198] ;  /* 0x0000660000067ab9 */ /* 0x000fe20000000a00 */
[----:B------:R-:W-:Y:S02]  /*7580*/  USHF.L.U32 UR13, UR37, UR4, URZ ;  /* 0x00000004250d7299 */ /* 0x000fe4000800063f */
[----:B------:R-:W-:Y:S01]  /*7590*/  SHF.L.U32 R9, R3, UR4, RZ ;  /* 0x0000000403097c19 */ /* 0x000fe200080006ff */
[----:B------:R-:W-:Y:S01]  /*75a0*/  IMAD.MOV.U32 R3, RZ, RZ, 0x1 ;  /* 0x00000001ff037424 */ /* 0x000fe200078e00ff */
[----:B------:R-:W-:Y:S01]  /*75b0*/  ULDC.64 UR14, c[0x0][0x588] ;  /* 0x00016200000e7ab9 */ /* 0x000fe20000000a00 */
[----:B------:R-:W-:Y:S01]  /*75c0*/  ULDC.64 UR22, c[0x0][0x8f8] ;  /* 0x00023e0000167ab9 */ /* 0x000fe20000000a00 */
[----:B------:R-:W-:Y:S01]  /*75d0*/  LOP3.LUT R9, RZ, R9, RZ, 0x33, !PT ;  /* 0x00000009ff097212 */ /* 0x000fe200078e33ff */
[----:B------:R-:W-:Y:S01]  /*75e0*/  ULDC.64 UR24, c[0x0][0x590] ;  /* 0x0001640000187ab9 */ /* 0x000fe20000000a00 */
[----:B-1----:R-:W-:-:S07]  /*75f0*/  VIADD R8, R8, 0xffffffff ;  /* 0xffffffff08087836 */ /* 0x002fce0000000000 */
.L_x_142:
[----:B------:R-:W-:Y:S02]  /*7600*/  ISETP.NE.U32.AND P0, PT, RZ, UR24, PT ;  /* 0x00000018ff007c0c */ /* 0x000fe4000bf05070 */
[----:B------:R-:W-:Y:S02]  /*7610*/  R2UR UR11, R20 ;  /* 0x00000000140b72ca */ /* 0x000fe400000e0000 */
[----:B------:R-:W-:Y:S02]  /*7620*/  R2UR UR10, R7 ;  /* 0x00000000070a72ca */ /* 0x000fe400000e0000 */
[----:B------:R-:W-:-:S09]  /*7630*/  ISETP.NE.AND.EX P0, PT, RZ, UR25, PT, P0 ;  /* 0x00000019ff007c0c */ /* 0x000fd2000bf05300 */
[----:B------:R-:W-:Y:S02]  /*7640*/  USHF.L.U32 UR11, UR11, 0x8, URZ ;  /* 0x000000080b0b7899 */ /* 0x000fe4000800063f */
[----:B------:R-:W-:Y:S02]  /*7650*/  USHF.L.U32 UR10, UR10, 0x6, URZ ;  /* 0x000000060a0a7899 */ /* 0x000fe4000800063f */
[----:B---34-:R-:W-:Y:S10]  /*7660*/  @!P0 BRA `(.L_x_111) ;  /* 0x00000000002c8947 */ /* 0x018ff40003800000 */
[----:B------:R-:W-:-:S04]  /*7670*/  ISETP.NE.U32.AND P1, PT, RZ, UR14, PT ;  /* 0x0000000eff007c0c */ /* 0x000fc8000bf25070 */
[----:B------:R-:W-:-:S13]  /*7680*/  ISETP.NE.AND.EX P1, PT, RZ, UR15, PT, P1 ;  /* 0x0000000fff007c0c */ /* 0x000fda000bf25310 */
[----:B------:R-:W-:Y:S05]  /*7690*/  @!P1 BRA `(.L_x_112) ;  /* 0x0000000000189947 */ /* 0x000fea0003800000 */
[----:B--2---:R-:W1:Y:S01]  /*76a0*/  LDC.64 R4, c[0x0][0x588] ;  /* 0x00016200ff047b82 */ /* 0x004e620000000a00 */
[----:B------:R-:W-:-:S04]  /*76b0*/  IMAD R7, R13, UR24, RZ ;  /* 0x000000180d077c24 */ /* 0x000fc8000f8e02ff */
[----:B-1----:R-:W-:-:S05]  /*76c0*/  IMAD.WIDE R4, R7, 0x4, R4 ;  /* 0x0000000407047825 */ /* 0x002fca00078e0204 */
[----:B---3-5:R1:W5:Y:S01]  /*76d0*/  LDG.E R12, desc[UR42][R4.64] ;  /* 0x0000002a040c7981 */ /* 0x028362000c1e1900 */
[----:B------:R-:W-:Y:S01]  /*76e0*/  IMAD.MOV.U32 R10, RZ, RZ, 0x1 ;  /* 0x00000001ff0a7424 */ /* 0x000fe200078e00ff */
[----:B------:R-:W-:Y:S06]  /*76f0*/  BRA `(.L_x_111) ;  /* 0x0000000000087947 */ /* 0x000fec0003800000 */
.L_x_112:
[----:B---3-5:R-:W4:Y:S01]  /*7700*/  LDC R12, c[0x0][0x580] ;  /* 0x00016000ff0c7b82 */ /* 0x028f220000000800 */
[----:B------:R-:W-:-:S07]  /*7710*/  MOV R10, 0x1 ;  /* 0x00000001000a7802 */ /* 0x000fce0000000f00 */
.L_x_111:
[----:B------:R-:W-:Y:S05]  /*7720*/  @!P0 BRA `(.L_x_113) ;  /* 0x00000000001c8947 */ /* 0x000fea0003800000 */
[----:B------:R-:W-:-:S13]  /*7730*/  LOP3.LUT P2, RZ, R10, 0xff, RZ, 0xc0, !PT ;  /* 0x000000ff0aff7812 */ /* 0x000fda000784c0ff */
[----:B-12---:R-:W1:Y:S02]  /*7740*/  @!P2 LDC.64 R4, c[0x0][0x588] ;  /* 0x00016200ff04ab82 */ /* 0x006e640000000a00 */
[----:B-1----:R-:W-:-:S04]  /*7750*/  @!P2 ISETP.NE.U32.AND P0, PT, R4, RZ, PT ;  /* 0x000000ff0400a20c */ /* 0x002fc80003f05070 */
[----:B------:R-:W-:Y:S02]  /*7760*/  @!P2 ISETP.NE.AND.EX P1, PT, R5, RZ, PT, P0 ;  /* 0x000000ff0500a20c */ /* 0x000fe40003f25300 */
[----:B---345:R-:W-:Y:S02]  /*7770*/  @P2 FSETP.EQ.AND P0, PT, R12, RZ, PT ;  /* 0x000000ff0c00220b */ /* 0x038fe40003f02000 */
[----:B------:R-:W-:Y:S01]  /*7780*/  @!P2 PLOP3.LUT P0, PT, P1, PT, PT, 0x8, 0x0 ;  /* 0x000000000000a81c */ /* 0x000fe20000f0e170 */
[----:B------:R-:W-:-:S12]  /*7790*/  BRA `(.L_x_114) ;  /* 0x0000000000047947 */ /* 0x000fd80003800000 */
.L_x_113:
[----:B---345:R-:W-:-:S13]  /*77a0*/  FSETP.EQ.AND P0, PT, R12, RZ, PT ;  /* 0x000000ff0c00720b */ /* 0x038fda0003f02000 */
.L_x_114:
[----:B------:R-:W-:Y:S02]  /*77b0*/  ISETP.NE.AND P2, PT, R11, 0x3, PT ;  /* 0x000000030b00780c */ /* 0x000fe40003f45270 */
[----:B------:R-:W-:-:S04]  /*77c0*/  ELECT P1, URZ, PT ;  /* 0x00000000003f782f */ /* 0x000fc80003820000 */
[----:B------:R-:W-:-:S07]  /*77d0*/  PLOP3.LUT P0, PT, P1, P0, PT, 0x20, 0x0 ;  /* 0x000000000000781c */ /* 0x000fce0000f00470 */
[----:B------:R-:W-:Y:S06]  /*77e0*/  @!P2 BRA `(.L_x_115) ;  /* 0x000000000004a947 */ /* 0x000fec0003800000 */
[----:B------:R-:W-:Y:S01]  /*77f0*/  BPT.TRAP 0x1 ;  /* 0x000000040000795c */ /* 0x000fe20000300000 */
.L_x_115:
[----:B------:R-:W3:Y:S01]  /*7800*/  S2UR UR36, SR_CgaCtaId ;  /* 0x00000000002479c3 */ /* 0x000ee20000008800 */
[----:B------:R-:W-:Y:S01]  /*7810*/  UMOV UR4, 0x400 ;  /* 0x0000040000047882 */ /* 0x000fe20000000000 */
[----:B-12---:R-:W-:Y:S01]  /*7820*/  SHF.L.U32 R4, R3, 0x1f, RZ ;  /* 0x0000001f03047819 */ /* 0x006fe200000006ff */
[----:B---3--:R-:W-:-:S09]  /*7830*/  ULEA UR4, UR36, UR4, 0x18 ;  /* 0x0000000424047291 */ /* 0x008fd2000f8ec03f */
[----:B------:R-:W1:Y:S02]  /*7840*/  SYNCS.PHASECHK.TRANS64.TRYWAIT P1, [UR4+0xc0], R4 ;  /* 0x0000c004ff0075a7 */ /* 0x000e640008020144 */
[----:B-1----:R-:W-:Y:S05]  /*7850*/  @!P1 BRA `(.L_x_116) ;  /* 0x0000002000d89947 */ /* 0x002fea0003800000 */
.L_x_183:
[----:B------:R-:W-:Y:S04]  /*7860*/  BSSY B0, `(.L_x_117) ;  /* 0x000000e000007945 */ /* 0x000fe80003800000 */
[----:B------:R-:W-:Y:S05]  /*7870*/  @!P0 BRA `(.L_x_118) ;  /* 0x0000000000308947 */ /* 0x000fea0003800000 */
[----:B------:R-:W-:Y:S01]  /*7880*/  R2UR UR12, R13 ;  /* 0x000000000d0c72ca */ /* 0x000fe200000e0000 */
[----:B------:R-:W-:Y:S02]  /*7890*/  UIADD3 UR16, UP0, UR6, 0x3f0, URZ ;  /* 0x000003f006107890 */ /* 0x000fe4000ff1e03f */
[----:B------:R-:W-:Y:S02]  /*78a0*/  UIADD3 UR8, UR4, 0x100, URZ ;  /* 0x0000010004087890 */ /* 0x000fe4000fffe03f */
[----:B------:R-:W-:Y:S02]  /*78b0*/  UIADD3 UR9, UR4, 0xa0, URZ ;  /* 0x000000a004097890 */ /* 0x000fe4000fffe03f */
[----:B------:R-:W-:Y:S01]  /*78c0*/  UIADD3.X UR17, URZ, UR7, URZ, UP0, !UPT ;  /* 0x000000073f117290 */ /* 0x000fe200087fe43f */
[----:B------:R-:W-:Y:S01]  /*78d0*/  UMOV UR18, 0x0 ;  /* 0x0000000000127882 */ /* 0x000fe20000000000 */
[----:B------:R-:W-:-:S07]  /*78e0*/  UMOV UR19, 0x10000000 ;  /* 0x1000000000137882 */ /* 0x000fce0000000000 */
[----:B------:R2:W-:Y:S02]  /*78f0*/  UTMALDG.3D [UR8], [UR16], desc[UR18] ;  /* 0x00001208100075b4 */ /* 0x0005e40008011000 */
[----:B--2---:R-:W-:Y:S05]  /*7900*/  @!P2 BRA `(.L_x_119) ;  /* 0x000000000004a947 */ /* 0x004fea0003800000 */
[----:B------:R-:W-:Y:S01]  /*7910*/  BPT.TRAP 0x1 ;  /* 0x000000040000795c */ /* 0x000fe20000300000 */
.L_x_119:
[----:B-1----:R-:W1:Y:S02]  /*7920*/  LDC R5, c[0x0][0x800] ;  /* 0x00020000ff057b82 */ /* 0x002e640000000800 */
[----:B-1----:R2:W-:Y:S02]  /*7930*/  SYNCS.ARRIVE.TRANS64.RED.A0TR RZ, [UR4+0xa0], R5 ;  /* 0x0000a005ffff79a7 */ /* 0x0025e40008300404 */
.L_x_118:
[----:B------:R-:W-:Y:S05]  /*7940*/  BSYNC B0 ;  /* 0x0000000000007941 */ /* 0x000fea0003800000 */
.L_x_117:
[----:B------:R-:W-:Y:S05]  /*7950*/  @!P2 BRA `(.L_x_120) ;  /* 0x000000000004a947 */ /* 0x000fea0003800000 */
[----:B------:R-:W-:Y:S01]  /*7960*/  BPT.TRAP 0x1 ;  /* 0x000000040000795c */ /* 0x000fe20000300000 */
.L_x_120:
[----:B------:R-:W-:-:S04]  /*7970*/  UIADD3 UR5, UR4, 0xa0, URZ ;  /* 0x000000a004057890 */ /* 0x000fc8000fffe03f */
[----:B------:R-:W-:-:S09]  /*7980*/  UPRMT UR5, UR36, 0x654, UR5 ;  /* 0x0000065424057896 */ /* 0x000fd20008000005 */
[----:B------:R-:W-:Y:S01]  /*7990*/  SYNCS.ARRIVE.TRANS64.RED.A1T0 RZ, [UR5], RZ ;  /* 0x000000ffffff79a7 */ /* 0x000fe20008100405 */
[----:B------:R-:W-:Y:S05]  /*79a0*/  @!P2 BRA `(.L_x_121) ;  /* 0x000000000004a947 */ /* 0x000fea0003800000 */
[----:B------:R-:W-:Y:S01]  /*79b0*/  BPT.TRAP 0x1 ;  /* 0x000000040000795c */ /* 0x000fe20000300000 */
.L_x_121:
[----:B------:R-:W3:Y:S02]  /*79c0*/  SYNCS.PHASECHK.TRANS64.TRYWAIT P1, [UR4+0xc8], R4 ;  /* 0x0000c804ff0075a7 */ /* 0x000ee40008020144 */
[----:B---3--:R-:W-:Y:S05]  /*79d0*/  @!P1 BRA `(.L_x_122) ;  /* 0x0000002000909947 */ /* 0x008fea0003800000 */
.L_x_184:
[----:B------:R-:W-:Y:S04]  /*79e0*/  BSSY B0, `(.L_x_123) ;  /* 0x0000010000007945 */ /* 0x000fe80003800000 */
[----:B------:R-:W-:Y:S05]  /*79f0*/  @!P0 BRA `(.L_x_124) ;  /* 0x0000000000388947 */ /* 0x000fea0003800000 */
[----:B------:R-:W-:Y:S01]  /*7a00*/  UIADD3 UR8, UP0, UR6, 0x3f0, URZ ;  /* 0x000003f006087890 */ /* 0x000fe2000ff1e03f */
[----:B------:R-:W-:Y:S01]  /*7a10*/  R2UR UR20, R13 ;  /* 0x000000000d1472ca */ /* 0x000fe200000e0000 */
[----:B------:R-:W-:Y:S02]  /*7a20*/  UIADD3 UR19, UR11, 0x80, URZ ;  /* 0x000000800b137890 */ /* 0x000fe4000fffe03f */
[----:B------:R-:W-:Y:S02]  /*7a30*/  UIADD3 UR16, UR4, 0x1100, URZ ;  /* 0x0000110004107890 */ /* 0x000fe4000fffe03f */
[----:B------:R-:W-:Y:S02]  /*7a40*/  UIADD3 UR17, UR4, 0xa8, URZ ;  /* 0x000000a804117890 */ /* 0x000fe4000fffe03f */
[----:B------:R-:W-:Y:S01]  /*7a50*/  UIADD3.X UR9, URZ, UR7, URZ, UP0, !UPT ;  /* 0x000000073f097290 */ /* 0x000fe200087fe43f */
[----:B------:R-:W-:Y:S01]  /*7a60*/  UMOV UR26, 0x0 ;  /* 0x00000000001a7882 */ /* 0x000fe20000000000 */
[----:B------:R-:W-:Y:S01]  /*7a70*/  UMOV UR27, 0x10000000 ;  /* 0x10000000001b7882 */ /* 0x000fe20000000000 */
[----:B------:R-:W-:-:S06]  /*7a80*/  UMOV UR18, UR10 ;  /* 0x0000000a00127c82 */ /* 0x000fcc0008000000 */
[----:B------:R3:W-:Y:S02]  /*7a90*/  UTMALDG.3D [UR16], [UR8], desc[UR26] ;  /* 0x00001a10080075b4 */ /* 0x0007e40008011000 */
[----:B---3--:R-:W-:Y:S05]  /*7aa0*/  @!P2 BRA `(.L_x_125) ;  /* 0x000000000004a947 */ /* 0x008fea0003800000 */
[----:B------:R-:W-:Y:S01]  /*7ab0*/  BPT.TRAP 0x1 ;  /* 0x000000040000795c */ /* 0x000fe20000300000 */
.L_x_125:
[----:B-12---:R-:W1:Y:S02]  /*7ac0*/  LDC R5, c[0x0][0x800] ;  /* 0x00020000ff057b82 */ /* 0x006e640000000800 */
[----:B-1----:R3:W-:Y:S02]  /*7ad0*/  SYNCS.ARRIVE.TRANS64.RED.A0TR RZ, [UR4+0xa8], R5 ;  /* 0x0000a805ffff79a7 */ /* 0x0027e40008300404 */
.L_x_124:
[----:B------:R-:W-:Y:S05]  /*7ae0*/  BSYNC B0 ;  /* 0x0000000000007941 */ /* 0x000fea0003800000 */
.L_x_123:
[----:B------:R-:W-:Y:S05]  /*7af0*/  @!P2 BRA `(.L_x_126) ;  /* 0x000000000004a947 */ /* 0x000fea0003800000 */
[----:B------:R-:W-:Y:S01]  /*7b00*/  BPT.TRAP 0x1 ;  /* 0x000000040000795c */ /* 0x000fe20000300000 */
.L_x_126:
[----:B------:R-:W-:Y:S02]  /*7b10*/  UIADD3 UR5, UR4, 0xa8, URZ ;  /* 0x000000a804057890 */ /* 0x000fe4000fffe03f */
[----:B------:R-:W-:Y:S02]  /*7b20*/  UIADD3 UR10, UR10, 0x20, URZ ;  /* 0x000000200a0a7890 */ /* 0x000fe4000fffe03f */
[----:B------:R-:W-:-:S09]  /*7b30*/  UPRMT UR5, UR36, 0x654, UR5 ;  /* 0x0000065424057896 */ /* 0x000fd20008000005 */
[----:B------:R-:W-:Y:S01]  /*7b40*/  SYNCS.ARRIVE.TRANS64.RED.A1T0 RZ, [UR5], RZ ;  /* 0x000000ffffff79a7 */ /* 0x000fe20008100405 */
[----:B------:R-:W-:Y:S05]  /*7b50*/  @!P2 BRA `(.L_x_127) ;  /* 0x000000000004a947 */ /* 0x000fea0003800000 */
[----:B------:R-:W-:Y:S01]  /*7b60*/  BPT.TRAP 0x1 ;  /* 0x000000040000795c */ /* 0x000fe20000300000 */
.L_x_127:
[----:B------:R-:W4:Y:S02]  /*7b70*/  SYNCS.PHASECHK.TRANS64.TRYWAIT P1, [UR4+0xd0], R4 ;  /* 0x0000d004ff0075a7 */ /* 0x000f240008020144 */
[----:B----4-:R-:W-:Y:S05]  /*7b80*/  @!P1 BRA `(.L_x_128) ;  /* 0x00000020003c9947 */ /* 0x010fea0003800000 */
.L_x_185:
        /* <DEDUP_REMOVED lines=10> */
[----:B----4-:R-:W-:Y:S05]  /*7c30*/  @!P2 BRA `(.L_x_131) ;  /* 0x000000000004a947 */ /* 0x010fea0003800000 */
[----:B------:R-:W-:Y:S01]  /*7c40*/  BPT.TRAP 0x1 ;  /* 0x000000040000795c */ /* 0x000fe20000300000 */
.L_x_131:
[----:B-123--:R-:W1:Y:S02]  /*7c50*/  LDC R5, c[0x0][0x800] ;  /* 0x00020000ff057b82 */ /* 0x00ee640000000800 */
[----:B-1----:R4:W-:Y:S02]  /*7c60*/  SYNCS.ARRIVE.TRANS64.RED.A0TR RZ, [UR4+0xb0], R5 ;  /* 0x0000b005ffff79a7 */ /* 0x0029e40008300404 */
.L_x_130:
[----:B------:R-:W-:Y:S05]  /*7c70*/  BSYNC B0 ;  /* 0x0000000000007941 */ /* 0x000fea0003800000 */
.L_x_129:
[----:B------:R-:W-:Y:S05]  /*7c80*/  @!P2 BRA `(.L_x_132) ;  /* 0x000000000004a947 */ /* 0x000fea0003800000 */
[----:B------:R-:W-:Y:S01]  /*7c90*/  BPT.TRAP 0x1 ;  /* 0x000000040000795c */ /* 0x000fe20000300000 */
.L_x_132:
[----:B------:R-:W-:-:S04]  /*7ca0*/  UIADD3 UR5, UR4, 0xb0, URZ ;  /* 0x000000b004057890 */ /* 0x000fc8000fffe03f */
[----:B------:R-:W-:-:S09]  /*7cb0*/  UPRMT UR5, UR36, 0x654, UR5 ;  /* 0x0000065424057896 */ /* 0x000fd20008000005 */
[----:B------:R-:W-:Y:S01]  /*7cc0*/  SYNCS.ARRIVE.TRANS64.RED.A1T0 RZ, [UR5], RZ ;  /* 0x000000ffffff79a7 */ /* 0x000fe20008100405 */
[----:B------:R-:W-:Y:S05]  /*7cd0*/  @!P2 BRA `(.L_x_133) ;  /* 0x000000000004a947 */ /* 0x000fea0003800000 */
[----:B------:R-:W-:Y:S01]  /*7ce0*/  BPT.TRAP 0x1 ;  /* 0x000000040000795c */ /* 0x000fe20000300000 */
.L_x_133:
[----:B------:R-:W5:Y:S02]  /*7cf0*/  SYNCS.PHASECHK.TRANS64.TRYWAIT P1, [UR4+0xd8], R4 ;  /* 0x0000d804ff0075a7 */ /* 0x000f640008020144 */
[----:B-----5:R-:W-:Y:S05]  /*7d00*/  @!P1 BRA `(.L_x_134) ;  /* 0x0000001c00f49947 */ /* 0x020fea0003800000 */
.L_x_186:
[----:B------:R-:W-:Y:S04]  /*7d10*/  BSSY B0, `(.L_x_135) ;  /* 0x0000010000007945 */ /* 0x000fe80003800000 */
[----:B------:R-:W-:Y:S05]  /*7d20*/  @!P0 BRA `(.L_x_136) ;  /* 0x0000000000388947 */ /* 0x000fea0003800000 */
[----:B------:R-:W-:Y:S01]  /*7d30*/  R2UR UR20, R13 ;  /* 0x000000000d1472ca */ /* 0x000fe200000e0000 */
[----:B------:R-:W-:Y:S02]  /*7d40*/  UIADD3 UR8, UP0, UR6, 0x3f0, URZ ;  /* 0x000003f006087890 */ /* 0x000fe4000ff1e03f */
        /* <DEDUP_REMOVED lines=8> */
[----:B-1----:R-:W-:Y:S05]  /*7dd0*/  @!P2 BRA `(.L_x_137) ;  /* 0x000000000004a947 */ /* 0x002fea0003800000 */
[----:B------:R-:W-:Y:S01]  /*7de0*/  BPT.TRAP 0x1 ;  /* 0x000000040000795c */ /* 0x000fe20000300000 */
.L_x_137:
[----:B------:R-:W1:Y:S02]  /*7df0*/  LDC R4, c[0x0][0x800] ;  /* 0x00020000ff047b82 */ /* 0x000e640000000800 */
[----:B-1----:R1:W-:Y:S02]  /*7e00*/  SYNCS.ARRIVE.TRANS64.RED.A0TR RZ, [UR4+0xb8], R4 ;  /* 0x0000b804ffff79a7 */ /* 0x0023e40008300404 */
.L_x_136:
[----:B------:R-:W-:Y:S05]  /*7e10*/  BSYNC B0 ;  /* 0x0000000000007941 */ /* 0x000fea0003800000 */
.L_x_135:
[----:B------:R-:W-:Y:S05]  /*7e20*/  @!P2 BRA `(.L_x_138) ;  /* 0x000000000004a947 */ /* 0x000fea0003800000 */
[----:B------:R-:W-:Y:S01]  /*7e30*/  BPT.TRAP 0x1 ;  /* 0x000000040000795c */ /* 0x000fe20000300000 */
.L_x_138:
[----:B------:R-:W-:Y:S01]  /*7e40*/  IADD3 R16, P0, R16, UR40, RZ ;  /* 0x0000002810107c10 */ /* 0x000fe2000ff1e0ff */
[----:B------:R-:W-:Y:S01]  /*7e50*/  UIADD3 UR4, UR4, 0xb8, URZ ;  /* 0x000000b804047890 */ /* 0x000fe2000fffe03f */
[----:B------:R-:W-:Y:S01]  /*7e60*/  LOP3.LUT R3, R3, 0x1, RZ, 0x3c, !PT ;  /* 0x0000000103037812 */ /* 0x000fe200078e3cff */
[----:B------:R-:W-:Y:S01]  /*7e70*/  IMAD.MOV.U32 R20, RZ, RZ, -0x1 ;  /* 0xffffffffff147424 */ /* 0x000fe200078e00ff */
[----:B------:R-:W-:Y:S01]  /*7e80*/  IADD3.X R17, R17, UR38, RZ, P0, !PT ;  /* 0x0000002611117c10 */ /* 0x000fe200087fe4ff */
[----:B------:R-:W-:Y:S01]  /*7e90*/  UPRMT UR4, UR36, 0x654, UR4 ;  /* 0x0000065424047896 */ /* 0x000fe20008000004 */
[----:B------:R-:W-:Y:S01]  /*7ea0*/  ISETP.GE.U32.AND P0, PT, R16, UR22, PT ;  /* 0x0000001610007c0c */ /* 0x000fe2000bf06070 */
[----:B------:R-:W-:Y:S01]  /*7eb0*/  IMAD.MOV.U32 R7, RZ, RZ, -0x1 ;  /* 0xffffffffff077424 */ /* 0x000fe200078e00ff */
[----:B-1----:R-:W-:Y:S01]  /*7ec0*/  PRMT R4, RZ, 0x7610, R4 ;  /* 0x00007610ff047816 */ /* 0x002fe20000000004 */
[----:B------:R-:W-:Y:S01]  /*7ed0*/  IMAD.MOV.U32 R13, RZ, RZ, -0x1 ;  /* 0xffffffffff0d7424 */ /* 0x000fe200078e00ff */
[----:B------:R-:W-:-:S04]  /*7ee0*/  ISETP.GE.U32.AND.EX P0, PT, R17, UR23, PT, P0 ;  /* 0x0000001711007c0c */ /* 0x000fc8000bf06100 */
[----:B------:R-:W-:Y:S09]  /*7ef0*/  SYNCS.ARRIVE.TRANS64.RED.A1T0 RZ, [UR4], RZ ;  /* 0x000000ffffff79a7 */ /* 0x000ff20008100404 */
[----:B------:R-:W-:Y:S05]  /*7f00*/  @P0 BRA `(.L_x_139) ;  /* 0x0000000400540947 */ /* 0x000fea0003800000 */
[----:B------:R-:W1:Y:S01]  /*7f10*/  S2R R18, SR_CTAID.X ;  /* 0x0000000000127919 */ /* 0x000e620000002500 */
[----:B------:R-:W5:Y:S01]  /*7f20*/  LDC.64 R14, c[0x0][0x8d0] ;  /* 0x00023400ff0e7b82 */ /* 0x000f620000000a00 */
[----:B------:R-:W-:Y:S01]  /*7f30*/  ULDC UR4, c[0x0][0x150] ;  /* 0x0000540000047ab9 */ /* 0x000fe20000000800 */
[----:B------:R-:W-:Y:S01]  /*7f40*/  IMAD.MOV.U32 R7, RZ, RZ, R16 ;  /* 0x000000ffff077224 */ /* 0x000fe200078e0010 */
[----:B------:R-:W2:Y:S01]  /*7f50*/  S2R R19, SR_CTAID.Y ;  /* 0x0000000000137919 */ /* 0x000ea20000002600 */
[----:B------:R-:W-:-:S04]  /*7f60*/  IMAD.MOV.U32 R23, RZ, RZ, R17 ;  /* 0x000000ffff177224 */ /* 0x000fc800078e0011 */
[----:B------:R-:W2:Y:S08]  /*7f70*/  LDC R21, c[0x0][0x144] ;  /* 0x00005100ff157b82 */ /* 0x000eb00000000800 */
[----:B------:R-:W3:Y:S01]  /*7f80*/  LDC R20, c[0x0][0x8d8] ;  /* 0x00023600ff147b82 */ /* 0x000ee20000000800 */
[----:B-----5:R-:W-:-:S04]  /*7f90*/  ISETP.NE.U32.AND P0, PT, R14, RZ, PT ;  /* 0x000000ff0e00720c */ /* 0x020fc80003f05070 */
[----:B------:R-:W-:Y:S02]  /*7fa0*/  ISETP.NE.AND.EX P0, PT, R15, RZ, PT, P0 ;  /* 0x000000ff0f00720c */ /* 0x000fe40003f05300 */
[----:B-1----:R-:W-:Y:S02]  /*7fb0*/  I2FP.F32.U32 R4, R18 ;  /* 0x0000001200047245 */ /* 0x002fe40000201000 */
[----:B--2---:R-:W-:-:S03]  /*7fc0*/  I2FP.F32.U32 R22, R19 ;  /* 0x0000001300167245 */ /* 0x004fc60000201000 */
[----:B------:R-:W-:-:S04]  /*7fd0*/  FMUL R4, R4, UR4 ;  /* 0x0000000404047c20 */ /* 0x000fc80008400000 */
[----:B------:R1:W2:Y:S02]  /*7fe0*/  F2I.U32.TRUNC.NTZ R13, R4 ;  /* 0x00000004000d7305 */ /* 0x0002a4000020f000 */
[----:B---3--:R-:W-:Y:S05]  /*7ff0*/  @!P0 BRA `(.L_x_140) ;  /* 0x0000000000308947 */ /* 0x008fea0003800000 */
[----:B----4-:R-:W3:Y:S02]  /*8000*/  LDC R5, c[0x0][0x8dc] ;  /* 0x00023700ff057b82 */ /* 0x010ee40000000800 */
[----:B---3--:R-:W-:-:S04]  /*8010*/  IADD3 R5, P0, R16, R5, RZ ;  /* 0x0000000510057210 */ /* 0x008fc80007f1e0ff */
[----:B------:R-:W-:-:S05]  /*8020*/  IADD3.X R23, RZ, R17, RZ, P0, !PT ;  /* 0x00000011ff177210 */ /* 0x000fca00007fe4ff */
[----:B------:R-:W-:-:S04]  /*8030*/  IMAD.WIDE.U32 R6, R23, R14, RZ ;  /* 0x0000000e17067225 */ /* 0x000fc800078e00ff */
[----:B------:R-:W-:-:S04]  /*8040*/  IMAD.WIDE.U32 R6, P0, R5, R15, R6 ;  /* 0x0000000f05067225 */ /* 0x000fc80007800006 */
[----:B-1----:R-:W-:-:S04]  /*8050*/  IMAD.WIDE.U32 R4, R5, R14, RZ ;  /* 0x0000000e05047225 */ /* 0x002fc800078e00ff */
[----:B------:R-:W-:Y:S01]  /*8060*/  IMAD.MOV.U32 R4, RZ, RZ, R7 ;  /* 0x000000ffff047224 */ /* 0x000fe200078e0007 */
[----:B------:R-:W-:Y:S01]  /*8070*/  IADD3 RZ, P1, R5, R6, RZ ;  /* 0x0000000605ff7210 */ /* 0x000fe20007f3e0ff */
[----:B------:R-:W-:-:S04]  /*8080*/  IMAD.X R5, RZ, RZ, RZ, P0 ;  /* 0x000000ffff057224 */ /* 0x000fc800000e06ff */
[----:B------:R-:W-:-:S04]  /*8090*/  IMAD.WIDE.U32.X R4, R23, R15, R4, P1 ;  /* 0x0000000f17047225 */ /* 0x000fc800008e0404 */
[----:B------:R-:W-:Y:S02]  /*80a0*/  IMAD.MOV.U32 R7, RZ, RZ, R4 ;  /* 0x000000ffff077224 */ /* 0x000fe400078e0004 */
[----:B------:R-:W-:-:S07]  /*80b0*/  IMAD.MOV.U32 R23, RZ, RZ, R5 ;  /* 0x000000ffff177224 */ /* 0x000fce00078e0005 */
.L_x_140:
[----:B------:R-:W-:Y:S01]  /*80c0*/  ULDC UR4, c[0x0][0x154] ;  /* 0x0000550000047ab9 */ /* 0x000fe20000000800 */
[----:B------:R-:W3:Y:S01]  /*80d0*/  LDC R24, c[0x0][0x148] ;  /* 0x00005200ff187b82 */ /* 0x000ee20000000800 */
[----:B------:R-:W-:Y:S01]  /*80e0*/  FMUL R14, R22, UR4 ;  /* 0x00000004160e7c20 */ /* 0x000fe20008400000 */
[----:B------:R-:W-:Y:S01]  /*80f0*/  ISETP.NE.AND P2, PT, R2, 0x1, PT ;  /* 0x000000010200780c */ /* 0x000fe20003f45270 */
[----:B--2---:R-:W-:Y:S01]  /*8100*/  IMAD.MOV R6, RZ, RZ, -R13 ;  /* 0x000000ffff067224 */ /* 0x004fe200078e0a0d */
[-CC-:B------:R-:W-:Y:S02]  /*8110*/  SHF.R.U64 R13, R7, R20.reuse, R23.reuse ;  /* 0x00000014070d7219 */ /* 0x180fe40000001217 */
[----:B------:R-:W-:Y:S01]  /*8120*/  SHF.R.U32.HI R20, RZ, R20, R23 ;  /* 0x00000014ff147219 */ /* 0x000fe20000011617 */
[----:B------:R-:W2:Y:S01]  /*8130*/  F2I.U32.TRUNC.NTZ R14, R14 ;  /* 0x0000000e000e7305 */ /* 0x000ea2000020f000 */
[----:B-1--4-:R-:W1:Y:S01]  /*8140*/  LDC.64 R4, c[0x0][0x8c8] ;  /* 0x00023200ff047b82 */ /* 0x012e620000000a00 */
[----:B------:R-:W-:Y:S01]  /*8150*/  IMAD R18, R21, R6, R18 ;  /* 0x0000000615127224 */ /* 0x000fe200078e0212 */
[----:B------:R-:W-:-:S04]  /*8160*/  IADD3 R21, P0, RZ, -R13, RZ ;  /* 0x8000000dff157210 */ /* 0x000fc80007f1e0ff */
[----:B------:R-:W-:Y:S02]  /*8170*/  IADD3.X R7, RZ, ~R20, RZ, P0, !PT ;  /* 0x80000014ff077210 */ /* 0x000fe400007fe4ff */
[----:B------:R-:W4:Y:S01]  /*8180*/  LDC R22, c[0x0][0x8c0] ;  /* 0x00023000ff167b82 */ /* 0x000f220000000800 */
[----:B--2---:R-:W-:-:S07]  /*8190*/  IMAD.MOV R15, RZ, RZ, -R14 ;  /* 0x000000ffff0f7224 */ /* 0x004fce00078e0a0e */
[----:B------:R-:W2:Y:S01]  /*81a0*/  LDC R25, c[0x0][0x8b0] ;  /* 0x00022c00ff197b82 */ /* 0x000ea20000000800 */
[----:B---3--:R-:W-:-:S07]  /*81b0*/  @P2 IMAD R18, R24, R15, R19 ;  /* 0x0000000f18122224 */ /* 0x008fce00078e0213 */
[----:B------:R-:W3:Y:S01]  /*81c0*/  LDC.64 R14, c[0x0][0x8e8] ;  /* 0x00023a00ff0e7b82 */ /* 0x000ee20000000a00 */
[----:B-1----:R-:W-:-:S04]  /*81d0*/  IMAD R6, R7, R4, RZ ;  /* 0x0000000407067224 */ /* 0x002fc800078e02ff */
[C---:B------:R-:W-:Y:S02]  /*81e0*/  IMAD R7, R21.reuse, R5, R6 ;  /* 0x0000000515077224 */ /* 0x040fe400078e0206 */
[----:B------:R-:W-:Y:S01]  /*81f0*/  IMAD.WIDE.U32 R4, R21, R4, R16 ;  /* 0x0000000415047225 */ /* 0x000fe200078e0010 */
[----:B------:R-:W1:Y:S03]  /*8200*/  LDC R6, c[0x0][0x900] ;  /* 0x00024000ff067b82 */ /* 0x000e660000000800 */
[----:B------:R-:W-:-:S05]  /*8210*/  IMAD.IADD R5, R5, 0x1, R7 ;  /* 0x0000000105057824 */ /* 0x000fca00078e0207 */
[----:B------:R-:W1:Y:S01]  /*8220*/  LDC R24, c[0x0][0x8f0] ;  /* 0x00023c00ff187b82 */ /* 0x000e620000000800 */
[-CC-:B----4-:R-:W-:Y:S02]  /*8230*/  SHF.R.U64 R23, R4, R22.reuse, R5.reuse ;  /* 0x0000001604177219 */ /* 0x190fe40000001205 */
[----:B------:R-:W-:-:S04]  /*8240*/  SHF.R.U32.HI R4, RZ, R22, R5 ;  /* 0x00000016ff047219 */ /* 0x000fc80000011605 */
[-CC-:B--2---:R-:W-:Y:S01]  /*8250*/  SHF.R.U64 R22, R23, R25.reuse, R4.reuse ;  /* 0x0000001917167219 */ /* 0x184fe20000001204 */
[----:B------:R-:W2:Y:S01]  /*8260*/  LDC R20, c[0x0][0x8e0] ;  /* 0x00023800ff147b82 */ /* 0x000ea20000000800 */
[----:B---3--:R-:W-:Y:S02]  /*8270*/  ISETP.NE.U32.AND P0, PT, R14, RZ, PT ;  /* 0x000000ff0e00720c */ /* 0x008fe40003f05070 */
[----:B------:R-:W-:Y:S02]  /*8280*/  SHF.R.U32.HI R5, RZ, R25, R4 ;  /* 0x00000019ff057219 */ /* 0x000fe40000011604 */
[----:B------:R-:W-:-:S03]  /*8290*/  ISETP.NE.AND.EX P0, PT, R15, RZ, PT, P0 ;  /* 0x000000ff0f00720c */ /* 0x000fc60003f05300 */
[----:B------:R-:W3:Y:S01]  /*82a0*/  LDC R21, c[0x0][0x8b8] ;  /* 0x00022e00ff157b82 */ /* 0x000ee20000000800 */
[-CC-:B-1----:R-:W-:Y:S02]  /*82b0*/  SHF.R.U64 R25, R22, R6.reuse, R5.reuse ;  /* 0x0000000616197219 */ /* 0x182fe40000001205 */
[----:B------:R-:W-:-:S03]  /*82c0*/  SHF.R.U32.HI R27, RZ, R6, R5 ;  /* 0x00000006ff1b7219 */ /* 0x000fc60000011605 */
[----:B------:R-:W-:Y:S02]  /*82d0*/  IMAD.MOV.U32 R4, RZ, RZ, R25 ;  /* 0x000000ffff047224 */ /* 0x000fe400078e0019 */
[----:B------:R-:W1:Y:S01]  /*82e0*/  LDC R19, c[0x0][0x8a8] ;  /* 0x00022a00ff137b82 */ /* 0x000e620000000800 */
[----:B------:R-:W-:Y:S01]  /*82f0*/  IMAD.MOV.U32 R5, RZ, RZ, R27 ;  /* 0x000000ffff057224 */ /* 0x000fe200078e001b */
[----:B------:R-:W-:Y:S06]  /*8300*/  @!P0 BRA `(.L_x_141) ;  /* 0x0000000000288947 */ /* 0x000fec0003800000 */
[----:B------:R-:W4:Y:S02]  /*8310*/  LDC R4, c[0x0][0x8f4] ;  /* 0x00023d00ff047b82 */ /* 0x000f240000000800 */
[----:B----4-:R-:W-:-:S05]  /*8320*/  IADD3 R5, P0, R25, R4, RZ ;  /* 0x0000000419057210 */ /* 0x010fca0007f1e0ff */
[----:B------:R-:W-:-:S04]  /*8330*/  IMAD.X R27, RZ, RZ, R27, P0 ;  /* 0x000000ffff1b7224 */ /* 0x000fc800000e061b */
[----:B------:R-:W-:-:S04]  /*8340*/  IMAD.WIDE.U32 R6, R27, R14, RZ ;  /* 0x0000000e1b067225 */ /* 0x000fc800078e00ff */
[----:B------:R-:W-:-:S04]  /*8350*/  IMAD.WIDE.U32 R6, P0, R5, R15, R6 ;  /* 0x0000000f05067225 */ /* 0x000fc80007800006 */
[----:B------:R-:W-:-:S04]  /*8360*/  IMAD.WIDE.U32 R4, R5, R14, RZ ;  /* 0x0000000e05047225 */ /* 0x000fc800078e00ff */
[----:B------:R-:W-:Y:S01]  /*8370*/  IMAD.MOV.U32 R4, RZ, RZ, R7 ;  /* 0x000000ffff047224 */ /* 0x000fe200078e0007 */
[----:B------:R-:W-:Y:S02]  /*8380*/  IADD3 RZ, P1, R5, R6, RZ ;  /* 0x0000000605ff7210 */ /* 0x000fe40007f3e0ff */
[----:B------:R-:W-:-:S03]  /*8390*/  IADD3.X R5, RZ, RZ, RZ, P0, !PT ;  /* 0x000000ffff057210 */ /* 0x000fc600007fe4ff */
[----:B------:R-:W-:-:S08]  /*83a0*/  IMAD.WIDE.U32.X R4, R27, R15, R4, P1 ;  /* 0x0000000f1b047225 */ /* 0x000fd000008e0404 */
.L_x_141:
[----:B------:R-:W-:Y:S02]  /*83b0*/  SHF.R.U64 R5, R4, R24, R5 ;  /* 0x0000001804057219 */ /* 0x000fe40000001205 */
[----:B------:R-:W-:Y:S02]  /*83c0*/  LOP3.LUT R22, R22, R9, RZ, 0xc0, !PT ;  /* 0x0000000916167212 */ /* 0x000fe400078ec0ff */
[----:B------:R-:W-:Y:S01]  /*83d0*/  LOP3.LUT R23, R23, R8, RZ, 0xc0, !PT ;  /* 0x0000000817177212 */ /* 0x000fe200078ec0ff */
[----:B------:R-:W-:Y:S02]  /*83e0*/  IMAD.MOV R4, RZ, RZ, -R5 ;  /* 0x000000ffff047224 */ /* 0x000fe400078e0a05 */
[----:B------:R-:W-:Y:S02]  /*83f0*/  IMAD R22, R5, UR13, R22 ;  /* 0x0000000d05167c24 */ /* 0x000fe4000f8e0216 */
[----:B--2---:R-:W-:Y:S02]  /*8400*/  IMAD R20, R4, R20, R25 ;  /* 0x0000001404147224 */ /* 0x004fe400078e0219 */
[----:B---3--:R-:W-:-:S02]  /*8410*/  IMAD R18, R22, R21, R18 ;  /* 0x0000001516127224 */ /* 0x008fc400078e0212 */
[----:B-1----:R-:W-:Y:S02]  /*8420*/  IMAD R19, R20, R19, R23 ;  /* 0x0000001314137224 */ /* 0x002fe400078e0217 */
[----:B------:R-:W-:-:S03]  /*8430*/  IMAD.MOV.U32 R4, RZ, RZ, 0x1 ;  /* 0x00000001ff047424 */ /* 0x000fc600078e00ff */
[----:B------:R-:W-:Y:S02]  /*8440*/  SEL R7, R19, R18, !P2 ;  /* 0x0000001213077207 */ /* 0x000fe40005000000 */
[----:B------:R-:W-:-:S07]  /*8450*/  SEL R20, R18, R19, !P2 ;  /* 0x0000001312147207 */ /* 0x000fce0005000000 */
.L_x_139:
[----:B------:R-:W-:-:S13]  /*8460*/  LOP3.LUT P0, RZ, R4, 0xff, RZ, 0xc0, !PT ;  /* 0x000000ff04ff7812 */ /* 0x000fda000780c0ff */
[----:B------:R-:W-:Y:S05]  /*8470*/  @P0 BRA `(.L_x_142) ;  /* 0xfffffff000600947 */ /* 0x000fea000383ffff */
.L_x_110:
[----:B------:R-:W-:Y:S01]  /*8480*/  ELECT P0, URZ, PT ;  /* 0x00000000003f782f */ /* 0x000fe20003800000 */
[----:B------:R-:W-:-:S12]  /*8490*/  BSSY B0, `(.L_x_143) ;  /* 0x000001b000007945 */ /* 0x000fd80003800000 */
[----:B------:R-:W-:Y:S05]  /*84a0*/  @!P0 BRA `(.L_x_144) ;  /* 0x0000000000648947 */ /* 0x000fea0003800000 */
[----:B------:R-:W-:-:S04]  /*84b0*/  LOP3.LUT R0, R0, 0x2, RZ, 0xfc, !PT ;  /* 0x0000000200007812 */ /* 0x000fc800078efcff */
[----:B------:R-:W-:-:S13]  /*84c0*/  ISETP.NE.AND P1, PT, R0, 0x3, PT ;  /* 0x000000030000780c */ /* 0x000fda0003f25270 */
[----:B------:R-:W-:Y:S05]  /*84d0*/  @!P1 BRA `(.L_x_145) ;  /* 0x0000000000049947 */ /* 0x000fea0003800000 */
[----:B------:R-:W-:Y:S01]  /*84e0*/  BPT.TRAP 0x1 ;  /* 0x000000040000795c */ /* 0x000fe20000300000 */
.L_x_145:
[----:B--234-:R-:W-:Y:S01]  /*84f0*/  IMAD.U32 R5, RZ, RZ, UR36 ;  /* 0x00000024ff057e24 */ /* 0x01cfe2000f8e00ff */
[----:B------:R-:W-:Y:S02]  /*8500*/  MOV R2, 0x400 ;  /* 0x0000040000027802 */ /* 0x000fe40000000f00 */
[----:B------:R-:W-:Y:S02]  /*8510*/  SHF.L.U32 R0, R3, 0x1f, RZ ;  /* 0x0000001f03007819 */ /* 0x000fe400000006ff */
[----:B------:R-:W-:-:S04]  /*8520*/  LEA R5, R5, R2, 0x18 ;  /* 0x0000000205057211 */ /* 0x000fc800078ec0ff */
[----:B------:R-:W1:Y:S02]  /*8530*/  SYNCS.PHASECHK.TRANS64.TRYWAIT P0, [R5+URZ+0xc0], R0 ;  /* 0x0000c000050075a7 */ /* 0x000e64000800017f */
[----:B-1----:R-:W-:Y:S05]  /*8540*/  @!P0 BRA `(.L_x_146) ;  /* 0x0000001400fc8947 */ /* 0x002fea0003800000 */
.L_x_187:
[----:B------:R-:W-:Y:S05]  /*8550*/  @!P1 BRA `(.L_x_147) ;  /* 0x0000000000049947 */ /* 0x000fea0003800000 */
[----:B------:R-:W-:Y:S01]  /*8560*/  BPT.TRAP 0x1 ;  /* 0x000000040000795c */ /* 0x000fe20000300000 */
.L_x_147:
[----:B------:R-:W2:Y:S02]  /*8570*/  SYNCS.PHASECHK.TRANS64.TRYWAIT P0, [R5+URZ+0xc8], R0 ;  /* 0x0000c800050075a7 */ /* 0x000ea4000800017f */
[----:B--2---:R-:W-:Y:S05]  /*8580*/  @!P0 BRA `(.L_x_148) ;  /* 0x0000001800008947 */ /* 0x004fea0003800000 */
.L_x_188:
[----:B------:R-:W-:Y:S05]  /*8590*/  @!P1 BRA `(.L_x_149) ;  /* 0x0000000000049947 */ /* 0x000fea0003800000 */
[----:B------:R-:W-:Y:S01]  /*85a0*/  BPT.TRAP 0x1 ;  /* 0x000000040000795c */ /* 0x000fe20000300000 */
.L_x_149:
[----:B------:R-:W3:Y:S02]  /*85b0*/  SYNCS.PHASECHK.TRANS64.TRYWAIT P0, [R5+URZ+0xd0], R0 ;  /* 0x0000d000050075a7 */ /* 0x000ee4000800017f */
[----:B---3--:R-:W-:Y:S05]  /*85c0*/  @!P0 BRA `(.L_x_150) ;  /* 0x0000001800048947 */ /* 0x008fea0003800000 */
.L_x_189:
[----:B------:R-:W-:Y:S05]  /*85d0*/  @!P1 BRA `(.L_x_151) ;  /* 0x0000000000049947 */ /* 0x000fea0003800000 */
[----:B------:R-:W-:Y:S01]  /*85e0*/  BPT.TRAP 0x1 ;  /* 0x000000040000795c */ /* 0x000fe20000300000 */
.L_x_151:
[----:B-123--:R-:W-:-:S07]  /*85f0*/  SHF.L.U32 R0, R3, 0x1f, RZ ;  /* 0x0000001f03007819 */ /* 0x00efce00000006ff */
.L_x_152:
[----:B-1----:R1:W2:Y:S02]  /*8600*/  SYNCS.PHASECHK.TRANS64.TRYWAIT P0, [R5+URZ+0xd8], R0 ;  /* 0x0000d800050075a7 */ /* 0x0022a4000800017f */
[----:B--2---:R-:W-:Y:S05]  /*8610*/  @!P0 NANOSLEEP.SYNCS 0x989680 ;  /* 0x009896800000895d */ /* 0x004fea0003900000 */
[----:B------:R-:W2:Y:S02]  /*8620*/  @!P0 SYNCS.PHASECHK.TRANS64 P0, [R5+URZ+0xd8], R0 ;  /* 0x0000d800050085a7 */ /* 0x000ea4000800007f */
[----:B--2---:R-:W-:Y:S05]  /*8630*/  @!P0 BRA `(.L_x_152) ;  /* 0xfffffffc00f08947 */ /* 0x004fea000383ffff */
.L_x_144:
[----:B------:R-:W-:Y:S05]  /*8640*/  BSYNC B0 ;  /* 0x0000000000007941 */ /* 0x000fea0003800000 */
.L_x_143:
[----:B------:R-:W-:Y:S05]  /*8650*/  EXIT ;  /* 0x000000000000794d */ /* 0x000fea0003800000 */
.L_x_105:
[----:B------:R-:W-:Y:S01]  /*8660*/  LOP3.LUT P0, RZ, R12, 0xff, RZ, 0xc0, !PT ;  /* 0x000000ff0cff7812 */ /* 0x000fe2000780c0ff */
[----:B------:R-:W-:Y:S01]  /*8670*/  IMAD.MOV.U32 R0, RZ, RZ, 0x1 ;  /* 0x00000001ff007424 */ /* 0x000fe200078e00ff */
[----:B------:R-:W-:-:S11]  /*8680*/  MOV R12, RZ ;  /* 0x000000ff000c7202 */ /* 0x000fd60000000f00 */
[----:B------:R-:W-:Y:S05]  /*8690*/  @!P0 BRA `(.L_x_153) ;  /* 0x0000000c00188947 */ /* 0x000fea0003800000 */
[----:B------:R-:W1:Y:S01]  /*86a0*/  LDC R0, c[0x0][0x28c] ;  /* 0x0000a300ff007b82 */ /* 0x000e620000000800 */
[----:B------:R-:W-:Y:S01]  /*86b0*/  ULDC UR7, c[0x0][0x900] ;  /* 0x0002400000077ab9 */ /* 0x000fe20000000800 */
[----:B------:R-:W-:Y:S01]  /*86c0*/  UMOV UR8, 0xffffffff ;  /* 0xffffffff00087882 */ /* 0x000fe20000000000 */
[----:B------:R-:W-:Y:S01]  /*86d0*/  BSSY B0, `(.L_x_153) ;  /* 0x00000c2000007945 */ /* 0x000fe20003800000 */
[----:B------:R-:W-:Y:S01]  /*86e0*/  USHF.L.U32 UR4, UR36, 0x5, URZ ;  /* 0x0000000524047899 */ /* 0x000fe2000800063f */
[----:B------:R-:W-:Y:S01]  /*86f0*/  IMAD.MOV.U32 R10, RZ, RZ, 0x1 ;  /* 0x00000001ff0a7424 */ /* 0x000fe200078e00ff */
[----:B------:R-:W-:Y:S01]  /*8700*/  USHF.L.U32 UR5, UR36, 0xb, URZ ;  /* 0x0000000b24057899 */ /* 0x000fe2000800063f */
[----:B------:R-:W-:Y:S01]  /*8710*/  LOP3.LUT R9, R19, 0x2, RZ, 0xfc, !PT ;  /* 0x0000000213097812 */ /* 0x000fe200078efcff */
[----:B------:R-:W-:Y:S01]  /*8720*/  USHF.L.U32 UR8, UR8, UR7, URZ ;  /* 0x0000000708087299 */ /* 0x000fe2000800063f */
[----:B------:R-:W-:Y:S01]  /*8730*/  IMAD.MOV.U32 R12, RZ, RZ, RZ ;  /* 0x000000ffff0c7224 */ /* 0x000fe200078e00ff */
[----:B------:R-:W-:Y:S01]  /*8740*/  ULDC UR6, c[0x0][0x8a8] ;  /* 0x00022a0000067ab9 */ /* 0x000fe20000000800 */
[----:B------:R-:W-:-:S02]  /*8750*/  ULOP3.LUT UR4, UR4, 0x20, URZ, 0xc0, !UPT ;  /* 0x0000002004047892 */ /* 0x000fc4000f8ec03f */
[----:B------:R-:W-:Y:S02]  /*8760*/  ULOP3.LUT UR5, UR5, 0x800, URZ, 0xc0, !UPT ;  /* 0x0000080005057892 */ /* 0x000fe4000f8ec03f */
[----:B------:R-:W-:Y:S02]  /*8770*/  UIADD3 UR6, UR6, -0x1, URZ ;  /* 0xffffffff06067890 */ /* 0x000fe4000fffe03f */
[----:B------:R-:W-:Y:S02]  /*8780*/  USHF.L.U32 UR19, UR37, UR7, URZ ;  /* 0x0000000725137299 */ /* 0x000fe4000800063f */
[----:B------:R-:W-:Y:S01]  /*8790*/  ULOP3.LUT UR18, URZ, UR8, URZ, 0x33, !UPT ;  /* 0x000000083f127292 */ /* 0x000fe2000f8e333f */
[----:B------:R-:W-:Y:S01]  /*87a0*/  ULDC.64 UR22, c[0x0][0x198] ;  /* 0x0000660000167ab9 */ /* 0x000fe20000000a00 */
[----:B-1----:R-:W-:-:S05]  /*87b0*/  VIADD R0, R0, 0x3f ;  /* 0x0000003f00007836 */ /* 0x002fca0000000000 */
[----:B------:R-:W-:-:S04]  /*87c0*/  SHF.R.S32.HI R3, RZ, 0x1f, R0 ;  /* 0x0000001fff037819 */ /* 0x000fc80000011400 */
[----:B------:R-:W-:Y:S01]  /*87d0*/  LEA.HI R3, R3, R0, RZ, 0x6 ;  /* 0x0000000003037211 */ /* 0x000fe200078f30ff */
[----:B------:R-:W-:-:S03]  /*87e0*/  IMAD.MOV.U32 R0, RZ, RZ, 0x1 ;  /* 0x00000001ff007424 */ /* 0x000fc600078e00ff */
[----:B------:R-:W-:-:S05]  /*87f0*/  SHF.R.S32.HI R3, RZ, 0x6, R3 ;  /* 0x00000006ff037819 */ /* 0x000fca0000011403 */
[----:B------:R-:W-:-:S07]  /*8800*/  VIADD R8, R3, 0x1 ;  /* 0x0000000103087836 */ /* 0x000fce0000000000 */
.L_x_164:
[----:B------:R-:W-:-:S03]  /*8810*/  UMOV UR7, 0xffffffff ;  /* 0xffffffff00077882 */ /* 0x000fc60000000000 */
[----:B------:R-:W-:Y:S05]  /*8820*/  BRA.DIV UR7, `(.L_x_154) ;  /* 0x0000001607807947 */ /* 0x000fea000b800000 */
[----:B------:R-:W-:-:S13]  /*8830*/  ELECT P6, URZ, PT ;  /* 0x00000000003f782f */ /* 0x000fda00038c0000 */
.L_x_192:
[----:B------:R-:W1:Y:S01]  /*8840*/  LDC R4, c[0x0][0x28c] ;  /* 0x0000a300ff047b82 */ /* 0x000e620000000800 */
[----:B------:R-:W-:Y:S01]  /*8850*/  BSSY B1, `(.L_x_155) ;  /* 0x0000038000017945 */ /* 0x000fe20003800000 */
[----:B-1----:R-:W-:-:S13]  /*8860*/  ISETP.LT.OR P6, PT, R4, 0x1, !P6 ;  /* 0x000000010400780c */ /* 0x002fda00077c1670 */
[----:B------:R-:W-:Y:S05]  /*8870*/  @P6 BRA `(.L_x_156) ;  /* 0x0000000000d46947 */ /* 0x000fea0003800000 */
[----:B------:R-:W-:Y:S01]  /*8880*/  LEA R15, R7, UR4, 0x6 ;  /* 0x00000004070f7c11 */ /* 0x000fe2000f8e30ff */
[----:B------:R-:W-:Y:S01]  /*8890*/  IMAD.MOV.U32 R22, RZ, RZ, RZ ;  /* 0x000000ffff167224 */ /* 0x000fe200078e00ff */
[----:B------:R-:W-:Y:S01]  /*88a0*/  SHF.L.U32 R20, R20, 0x8, RZ ;  /* 0x0000000814147819 */ /* 0x000fe200000006ff */
[----:B------:R-:W-:Y:S02]  /*88b0*/  IMAD.MOV.U32 R4, RZ, RZ, R8 ;  /* 0x000000ffff047224 */ /* 0x000fe400078e0008 */
[----:B------:R-:W-:Y:S02]  /*88c0*/  IMAD.MOV.U32 R5, RZ, RZ, R0 ;  /* 0x000000ffff057224 */ /* 0x000fe400078e0000 */
[----:B------:R-:W-:-:S07]  /*88d0*/  IMAD.MOV.U32 R6, RZ, RZ, R12 ;  /* 0x000000ffff067224 */ /* 0x000fce00078e000c */
.L_x_159:
[----:B------:R-:W1:Y:S01]  /*88e0*/  S2R R14, SR_CgaCtaId ;  /* 0x00000000000e7919 */ /* 0x000e620000008800 */
[----:B------:R-:W-:Y:S02]  /*88f0*/  MOV R7, 0x400 ;  /* 0x0000040000077802 */ /* 0x000fe40000000f00 */
[----:B------:R-:W-:-:S13]  /*8900*/  LOP3.LUT P1, RZ, R18, 0x7f, RZ, 0xc0, !PT ;  /* 0x0000007f12ff7812 */ /* 0x000fda000782c0ff */
[----:B------:R-:W2:Y:S01]  /*8910*/  @!P1 LDC R11, c[0x0][0x500] ;  /* 0x00014000ff0b9b82 */ /* 0x000ea20000000800 */
[----:B-1----:R-:W-:Y:S02]  /*8920*/  LEA R21, R14, R7, 0x18 ;  /* 0x000000070e157211 */ /* 0x002fe400078ec0ff */
[----:B------:R-:W-:-:S03]  /*8930*/  SHF.L.U32 R7, R5, 0x1f, RZ ;  /* 0x0000001f05077819 */ /* 0x000fc600000006ff */
[----:B------:R-:W-:-:S04]  /*8940*/  IMAD R14, R6, 0x8, R21 ;  /* 0x00000008060e7824 */ /* 0x000fc800078e0215 */
[----:B------:R-:W1:Y:S02]  /*8950*/  SYNCS.PHASECHK.TRANS64.TRYWAIT P0, [R14+URZ+0x50], R7 ;  /* 0x000050070e0075a7 */ /* 0x000e64000800017f */
[----:B-12---:R-:W-:Y:S05]  /*8960*/  @!P0 BRA `(.L_x_157) ;  /* 0x0000001400508947 */ /* 0x006fea0003800000 */
.L_x_193:
[----:B-1----:R-:W-:Y:S01]  /*8970*/  PRMT R7, R9, 0x9910, RZ ;  /* 0x0000991009077816 */ /* 0x002fe200000000ff */
[----:B------:R1:W-:Y:S03]  /*8980*/  @!P1 SYNCS.ARRIVE.TRANS64 RZ, [R14+URZ], R11 ;  /* 0x0000000b0eff99a7 */ /* 0x0003e6000800003f */
[----:B------:R-:W-:-:S13]  /*8990*/  ISETP.NE.AND P0, PT, R7, 0x2, PT ;  /* 0x000000020700780c */ /* 0x000fda0003f05270 */
[----:B-1----:R-:W-:Y:S05]  /*89a0*/  @P0 BRA `(.L_x_158) ;  /* 0x0000000000040947 */ /* 0x002fea0003800000 */
[----:B------:R-:W-:Y:S01]  /*89b0*/  BPT.TRAP 0x1 ;  /* 0x000000040000795c */ /* 0x000fe20000300000 */
.L_x_158:
[----:B------:R-:W-:Y:S01]  /*89c0*/  LEA R7, R6, R21, 0xe ;  /* 0x0000001506077211 */ /* 0x000fe200078e70ff */
[----:B------:R-:W-:Y:S01]  /*89d0*/  VIADD R4, R4, 0xffffffff ;  /* 0xffffffff04047836 */ /* 0x000fe20000000000 */
[----:B------:R-:W-:Y:S01]  /*89e0*/  R2UR UR8, R6 ;  /* 0x00000000060872ca */ /* 0x000fe200000e0000 */
[----:B------:R-:W-:Y:S01]  /*89f0*/  UIADD3 UR14, UP0, UR22, 0xf0, URZ ;  /* 0x000000f0160e7890 */ /* 0x000fe2000ff1e03f */
[----:B------:R-:W-:Y:S01]  /*8a00*/  R2UR UR7, R7 ;  /* 0x00000000070772ca */ /* 0x000fe200000e0000 */
[----:B------:R-:W-:Y:S01]  /*8a10*/  UIADD3 UR24, UP1, UR22, 0x1f0, URZ ;  /* 0x000001f016187890 */ /* 0x000fe2000ff3e03f */
[----:B------:R-:W-:Y:S01]  /*8a20*/  R2UR UR13, R21 ;  /* 0x00000000150d72ca */ /* 0x000fe200000e0000 */
[----:B------:R-:W-:Y:S01]  /*8a30*/  UIADD3.X UR15, URZ, UR23, URZ, UP0, !UPT ;  /* 0x000000173f0f7290 */ /* 0x000fe200087fe43f */
[----:B------:R-:W-:Y:S01]  /*8a40*/  R2UR UR9, R14 ;  /* 0x000000000e0972ca */ /* 0x000fe200000e0000 */
[----:B------:R-:W-:Y:S01]  /*8a50*/  VIADD R6, R6, 0x1 ;  /* 0x0000000106067836 */ /* 0x000fe20000000000 */
[----:B------:R-:W-:Y:S01]  /*8a60*/  R2UR UR11, R20 ;  /* 0x00000000140b72ca */ /* 0x000fe200000e0000 */
[----:B------:R-:W-:Y:S01]  /*8a70*/  UIADD3.X UR25, URZ, UR23, URZ, UP1, !UPT ;  /* 0x000000173f197290 */ /* 0x000fe20008ffe43f */
[----:B------:R-:W-:Y:S01]  /*8a80*/  R2UR UR10, R22 ;  /* 0x00000000160a72ca */ /* 0x000fe200000e0000 */
[----:B------:R-:W-:Y:S01]  /*8a90*/  UMOV UR16, 0x0 ;  /* 0x0000000000107882 */ /* 0x000fe20000000000 */
[----:B------:R-:W-:Y:S01]  /*8aa0*/  R2UR UR12, R13 ;  /* 0x000000000d0c72ca */ /* 0x000fe200000e0000 */
[----:B------:R-:W-:Y:S01]  /*8ab0*/  ULEA UR8, UR8, UR5, 0xc ;  /* 0x0000000508087291 */ /* 0x000fe2000f8e603f */
[----:B------:R-:W-:Y:S01]  /*8ac0*/  R2UR UR20, R15 ;  /* 0x000000000f1472ca */ /* 0x000fe200000e0000 */
[----:B------:R-:W-:Y:S01]  /*8ad0*/  UIADD3 UR7, UR7, 0x6200, URZ ;  /* 0x0000620007077890 */ /* 0x000fe2000fffe03f */
[----:B------:R-:W-:Y:S01]  /*8ae0*/  ISETP.GT.AND P1, PT, R4, 0x1, PT ;  /* 0x000000010400780c */ /* 0x000fe20003f24270 */
[----:B------:R-:W-:Y:S01]  /*8af0*/  UIADD3 UR13, UR13, 0x2e200, UR8 ;  /* 0x0002e2000d0d7890 */ /* 0x000fe2000fffe008 */
[----:B------:R-:W-:Y:S01]  /*8b00*/  ISETP.NE.AND P0, PT, R6, 0xa, PT ;  /* 0x0000000a0600780c */ /* 0x000fe20003f05270 */
[----:B------:R-:W-:Y:S01]  /*8b10*/  UMOV UR17, 0x10000000 ;  /* 0x1000000000117882 */ /* 0x000fe20000000000 */
[----:B------:R-:W-:Y:S01]  /*8b20*/  UMOV UR21, 0x30000 ;  /* 0x0003000000157882 */ /* 0x000fe20000000000 */
[----:B------:R-:W-:Y:S01]  /*8b30*/  VIADD R22, R22, 0x40 ;  /* 0x0000004016167836 */ /* 0x000fe20000000000 */
[----:B------:R-:W-:Y:S01]  /*8b40*/  UMOV UR8, UR7 ;  /* 0x0000000700087c82 */ /* 0x000fe20008000000 */
[----:B------:R-:W-:-:S02]  /*8b50*/  SEL R14, RZ, 0x1, P0 ;  /* 0x00000001ff0e7807 */ /* 0x000fc40000000000 */
[----:B------:R1:W-:Y:S01]  /*8b60*/  UTMALDG.3D [UR8], [UR14], desc[UR16] ;  /* 0x000010080e0075b4 */ /* 0x0003e20008011000 */
[----:B------:R-:W-:Y:S02]  /*8b70*/  SEL R6, R6, RZ, P0 ;  /* 0x000000ff06067207 */ /* 0x000fe40000000000 */
[----:B------:R-:W-:Y:S01]  /*8b80*/  LOP3.LUT R5, R5, R14, RZ, 0x3c, !PT ;  /* 0x0000000e05057212 */ /* 0x000fe200078e3cff */
[----:B-1----:R-:W-:Y:S01]  /*8b90*/  UMOV UR8, UR13 ;  /* 0x0000000d00087c82 */ /* 0x002fe20008000000 */
[----:B------:R-:W-:Y:S02]  /*8ba0*/  UMOV UR11, UR20 ;  /* 0x00000014000b7c82 */ /* 0x000fe40008000000 */
[----:B------:R1:W-:Y:S02]  /*8bb0*/  UTMALDG.3D.MULTICAST [UR8], [UR24], UR21, desc[UR16] ;  /* 0x00001008180073b4 */ /* 0x0003e40008011815 */
[----:B-1----:R-:W-:Y:S05]  /*8bc0*/  @P1 BRA `(.L_x_159) ;  /* 0xfffffffc00441947 */ /* 0x002fea000383ffff */
.L_x_156:
[----:B------:R-:W-:Y:S05]  /*8bd0*/  BSYNC B1 ;  /* 0x0000000000017941 */ /* 0x000fea0003800000 */
.L_x_155:
[----:B------:R-:W-:Y:S01]  /*8be0*/  LOP3.LUT P1, RZ, R10, 0xff, RZ, 0xc0, !PT ;  /* 0x000000ff0aff7812 */ /* 0x000fe2000782c0ff */
[C---:B------:R-:W-:Y:S01]  /*8bf0*/  IMAD.IADD R12, R3.reuse, 0x1, R12 ;  /* 0x00000001030c7824 */ /* 0x040fe200078e020c */
[----:B------:R-:W-:Y:S01]  /*8c00*/  ULDC.64 UR8, c[0x0][0x8f8] ;  /* 0x00023e0000087ab9 */ /* 0x000fe20000000a00 */
[C---:B------:R-:W-:Y:S01]  /*8c10*/  ISETP.GE.U32.AND P2, PT, R3.reuse, 0xa, PT ;  /* 0x0000000a0300780c */ /* 0x040fe20003f46070 */
[----:B------:R-:W-:Y:S01]  /*8c20*/  BSSY B1, `(.L_x_160) ;  /* 0x000006a000017945 */ /* 0x000fe20003800000 */
[----:B------:R-:W-:Y:S01]  /*8c30*/  IMAD.MOV.U32 R20, RZ, RZ, -0x1 ;  /* 0xffffffffff147424 */ /* 0x000fe200078e00ff */
[----:B------:R-:W-:Y:S01]  /*8c40*/  ISETP.GT.U32.AND P0, PT, R12, 0x9, PT ;  /* 0x000000090c00780c */ /* 0x000fe20003f04070 */
[----:B------:R-:W-:Y:S01]  /*8c50*/  IMAD.MOV.U32 R13, RZ, RZ, -0x1 ;  /* 0xffffffffff0d7424 */ /* 0x000fe200078e00ff */
[----:B------:R-:W-:Y:S02]  /*8c60*/  PRMT R10, RZ, 0x7610, R10 ;  /* 0x00007610ff0a7816 */ /* 0x000fe4000000000a */
[----:B------:R-:W-:-:S03]  /*8c70*/  ISETP.LT.U32.AND P0, PT, R3, 0xa, P0 ;  /* 0x0000000a0300780c */ /* 0x000fc60000701070 */
[----:B------:R-:W1:Y:S01]  /*8c80*/  @P1 S2R R5, SR_CgaCtaId ;  /* 0x0000000000051919 */ /* 0x000e620000008800 */
[----:B------:R-:W-:-:S04]  /*8c90*/  @P1 MOV R4, 0x400 ;  /* 0x0000040000041802 */ /* 0x000fc80000000f00 */
[----:B-1----:R-:W-:Y:S01]  /*8ca0*/  @P1 LEA R6, R5, R4, 0x18 ;  /* 0x0000000405061211 */ /* 0x002fe200078ec0ff */
[----:B------:R-:W-:-:S03]  /*8cb0*/  IMAD.WIDE.U32 R4, R12, -0x33333333, RZ ;  /* 0xcccccccd0c047825 */ /* 0x000fc600078e00ff */
[----:B------:R1:W-:Y:S01]  /*8cc0*/  @P1 SYNCS.ARRIVE.TRANS64.A1T0 RZ, [R6+URZ+0xe8], RZ ;  /* 0x0000e8ff06ff19a7 */ /* 0x0003e2000810003f */
[----:B------:R-:W-:Y:S02]  /*8cd0*/  IADD3 R16, P1, R16, UR40, RZ ;  /* 0x0000002810107c10 */ /* 0x000fe4000ff3e0ff */
[----:B------:R-:W-:Y:S02]  /*8ce0*/  SHF.R.U32.HI R7, RZ, 0x3, R5 ;  /* 0x00000003ff077819 */ /* 0x000fe40000011605 */
[----:B------:R-:W-:Y:S02]  /*8cf0*/  SEL R5, RZ, 0x1, !P0 ;  /* 0x00000001ff057807 */ /* 0x000fe40004000000 */
[----:B------:R-:W-:Y:S01]  /*8d00*/  IADD3.X R17, R17, UR38, RZ, P1, !PT ;  /* 0x0000002611117c10 */ /* 0x000fe20008ffe4ff */
[----:B------:R-:W-:Y:S01]  /*8d10*/  IMAD R12, R7, -0xa, R12 ;  /* 0xfffffff6070c7824 */ /* 0x000fe200078e020c */
[----:B------:R-:W-:Y:S02]  /*8d20*/  ISETP.GE.U32.AND P0, PT, R16, UR8, PT ;  /* 0x0000000810007c0c */ /* 0x000fe4000bf06070 */
[----:B------:R-:W-:-:S02]  /*8d30*/  LOP3.LUT R0, R0, R5, RZ, 0x3c, !PT ;  /* 0x0000000500007212 */ /* 0x000fc400078e3cff */
[----:B------:R-:W-:Y:S02]  /*8d40*/  ISETP.GE.U32.AND.EX P0, PT, R17, UR9, PT, P0 ;  /* 0x0000000911007c0c */ /* 0x000fe4000bf06100 */
[----:B------:R-:W-:Y:S02]  /*8d50*/  @P2 LOP3.LUT R0, R0, 0x1, R7, 0x78, !PT ;  /* 0x0000000100002812 */ /* 0x000fe400078e7807 */
[----:B------:R-:W-:Y:S02]  /*8d60*/  MOV R7, 0xffffffff ;  /* 0xffffffff00077802 */ /* 0x000fe40000000f00 */
[----:B------:R-:W-:-:S07]  /*8d70*/  PRMT R4, RZ, 0x7610, R4 ;  /* 0x00007610ff047816 */ /* 0x000fce0000000004 */
[----:B-1----:R-:W-:Y:S05]  /*8d80*/  @P0 BRA `(.L_x_161) ;  /* 0x00000004004c0947 */ /* 0x002fea0003800000 */
[----:B------:R-:W1:Y:S01]  /*8d90*/  S2R R14, SR_CTAID.X ;  /* 0x00000000000e7919 */ /* 0x000e620000002500 */
[----:B------:R-:W-:Y:S01]  /*8da0*/  ULDC.64 UR8, c[0x0][0x8d0] ;  /* 0x0002340000087ab9 */ /* 0x000fe20000000a00 */
[----:B------:R-:W2:Y:S01]  /*8db0*/  LDC R15, c[0x0][0x144] ;  /* 0x00005100ff0f7b82 */ /* 0x000ea20000000800 */
[----:B------:R-:W-:Y:S01]  /*8dc0*/  ISETP.NE.U32.AND P0, PT, RZ, UR8, PT ;  /* 0x00000008ff007c0c */ /* 0x000fe2000bf05070 */
[----:B------:R-:W3:Y:S01]  /*8dd0*/  S2R R11, SR_CTAID.Y ;  /* 0x00000000000b7919 */ /* 0x000ee20000002600 */
[----:B------:R-:W-:Y:S01]  /*8de0*/  ULDC UR7, c[0x0][0x150] ;  /* 0x0000540000077ab9 */ /* 0x000fe20000000800 */
[----:B------:R-:W-:Y:S01]  /*8df0*/  ULDC UR10, c[0x0][0x8d8] ;  /* 0x00023600000a7ab9 */ /* 0x000fe20000000800 */
[----:B------:R-:W-:Y:S01]  /*8e00*/  ISETP.NE.AND.EX P0, PT, RZ, UR9, PT, P0 ;  /* 0x00000009ff007c0c */ /* 0x000fe2000bf05300 */
[----:B------:R-:W-:Y:S01]  /*8e10*/  IMAD.MOV.U32 R4, RZ, RZ, R16 ;  /* 0x000000ffff047224 */ /* 0x000fe200078e0010 */
[----:B-1----:R-:W-:-:S05]  /*8e20*/  I2FP.F32.U32 R5, R14 ;  /* 0x0000000e00057245 */ /* 0x002fca0000201000 */
[----:B------:R-:W-:Y:S01]  /*8e30*/  FMUL R20, R5, UR7 ;  /* 0x0000000705147c20 */ /* 0x000fe20008400000 */
[----:B------:R-:W-:-:S05]  /*8e40*/  IMAD.MOV.U32 R5, RZ, RZ, R17 ;  /* 0x000000ffff057224 */ /* 0x000fca00078e0011 */
[----:B---3--:R-:W-:Y:S05]  /*8e50*/  @!P0 BRA `(.L_x_162) ;  /* 0x0000000000288947 */ /* 0x008fea0003800000 */
[----:B------:R-:W-:Y:S02]  /*8e60*/  ULDC UR7, c[0x0][0x8dc] ;  /* 0x0002370000077ab9 */ /* 0x000fe40000000800 */
[----:B------:R-:W-:-:S05]  /*8e70*/  IADD3 R5, P0, R16, UR7, RZ ;  /* 0x0000000710057c10 */ /* 0x000fca000ff1e0ff */
[----:B------:R-:W-:-:S04]  /*8e80*/  IMAD.X R13, RZ, RZ, R17, P0 ;  /* 0x000000ffff0d7224 */ /* 0x000fc800000e0611 */
[----:B------:R-:W-:-:S04]  /*8e90*/  IMAD.WIDE.U32 R6, R13, UR8, RZ ;  /* 0x000000080d067c25 */ /* 0x000fc8000f8e00ff */
[----:B------:R-:W-:-:S04]  /*8ea0*/  IMAD.WIDE.U32 R6, P0, R5, UR9, R6 ;  /* 0x0000000905067c25 */ /* 0x000fc8000f800006 */
[----:B------:R-:W-:Y:S01]  /*8eb0*/  IMAD.WIDE.U32 R4, R5, UR8, RZ ;  /* 0x0000000805047c25 */ /* 0x000fe2000f8e00ff */
[----:B------:R-:W-:-:S04]  /*8ec0*/  MOV R4, R7 ;  /* 0x0000000700047202 */ /* 0x000fc80000000f00 */
[----:B------:R-:W-:Y:S01]  /*8ed0*/  IADD3 RZ, P1, R5, R6, RZ ;  /* 0x0000000605ff7210 */ /* 0x000fe20007f3e0ff */
[----:B------:R-:W-:-:S04]  /*8ee0*/  IMAD.X R5, RZ, RZ, RZ, P0 ;  /* 0x000000ffff057224 */ /* 0x000fc800000e06ff */
[----:B------:R-:W-:-:S08]  /*8ef0*/  IMAD.WIDE.U32.X R4, R13, UR9, R4, P1 ;  /* 0x000000090d047c25 */ /* 0x000fd000088e0404 */
.L_x_162:
[--C-:B------:R-:W-:Y:S01]  /*8f00*/  SHF.R.U64 R13, R4, UR10, R5.reuse ;  /* 0x0000000a040d7c19 */ /* 0x100fe20008001205 */
[----:B------:R-:W1:Y:S01]  /*8f10*/  F2I.U32.TRUNC.NTZ R20, R20 ;  /* 0x0000001400147305 */ /* 0x000e62000020f000 */
[----:B------:R-:W-:Y:S01]  /*8f20*/  SHF.R.U32.HI R4, RZ, UR10, R5 ;  /* 0x0000000aff047c19 */ /* 0x000fe20008011605 */
[----:B------:R-:W-:Y:S01]  /*8f30*/  ULDC.64 UR8, c[0x0][0x8c8] ;  /* 0x0002320000087ab9 */ /* 0x000fe20000000a00 */
[----:B------:R-:W-:Y:S01]  /*8f40*/  IADD3 R7, P0, RZ, -R13, RZ ;  /* 0x8000000dff077210 */ /* 0x000fe20007f1e0ff */
[----:B------:R-:W-:Y:S01]  /*8f50*/  ULDC.64 UR10, c[0x0][0x8e8] ;  /* 0x00023a00000a7ab9 */ /* 0x000fe20000000a00 */
[----:B------:R-:W3:Y:S01]  /*8f60*/  LDC R22, c[0x0][0x148] ;  /* 0x00005200ff167b82 */ /* 0x000ee20000000800 */
[----:B------:R-:W-:Y:S02]  /*8f70*/  ULDC UR7, c[0x0][0x8c0] ;  /* 0x0002300000077ab9 */ /* 0x000fe40000000800 */
[----:B------:R-:W-:Y:S01]  /*8f80*/  IMAD.X R4, RZ, RZ, ~R4, P0 ;  /* 0x000000ffff047224 */ /* 0x000fe200000e0e04 */
[----:B------:R-:W-:-:S03]  /*8f90*/  ISETP.NE.U32.AND P0, PT, RZ, UR10, PT ;  /* 0x0000000aff007c0c */ /* 0x000fc6000bf05070 */
[----:B------:R-:W-:Y:S01]  /*8fa0*/  IMAD R6, R4, UR8, RZ ;  /* 0x0000000804067c24 */ /* 0x000fe2000f8e02ff */
[----:B------:R-:W-:Y:S01]  /*8fb0*/  ISETP.NE.AND.EX P0, PT, RZ, UR11, PT, P0 ;  /* 0x0000000bff007c0c */ /* 0x000fe2000bf05300 */
[----:B------:R-:W-:Y:S01]  /*8fc0*/  IMAD.WIDE.U32 R4, R7, UR8, R16 ;  /* 0x0000000807047c25 */ /* 0x000fe2000f8e0010 */
[----:B------:R-:W-:-:S03]  /*8fd0*/  ULDC UR8, c[0x0][0x154] ;  /* 0x0000550000087ab9 */ /* 0x000fc60000000800 */
[----:B------:R-:W-:Y:S02]  /*8fe0*/  IMAD R7, R7, UR9, R6 ;  /* 0x0000000907077c24 */ /* 0x000fe4000f8e0206 */
[----:B-1----:R-:W-:Y:S02]  /*8ff0*/  IMAD.MOV R6, RZ, RZ, -R20 ;  /* 0x000000ffff067224 */ /* 0x002fe400078e0a14 */
[----:B------:R-:W-:Y:S02]  /*9000*/  IMAD.IADD R5, R5, 0x1, R7 ;  /* 0x0000000105057824 */ /* 0x000fe400078e0207 */
[----:B--2---:R-:W-:Y:S01]  /*9010*/  IMAD R14, R15, R6, R14 ;  /* 0x000000060f0e7224 */ /* 0x004fe200078e020e */
[----:B------:R-:W-:Y:S02]  /*9020*/  I2FP.F32.U32 R6, R11 ;  /* 0x0000000b00067245 */ /* 0x000fe40000201000 */
[--C-:B------:R-:W-:Y:S02]  /*9030*/  SHF.R.U64 R15, R4, UR7, R5.reuse ;  /* 0x00000007040f7c19 */ /* 0x100fe40008001205 */
[----:B------:R-:W-:Y:S01]  /*9040*/  SHF.R.U32.HI R4, RZ, UR7, R5 ;  /* 0x00000007ff047c19 */ /* 0x000fe20008011605 */
[----:B------:R-:W-:Y:S01]  /*9050*/  FMUL R6, R6, UR8 ;  /* 0x0000000806067c20 */ /* 0x000fe20008400000 */
[----:B------:R-:W-:-:S02]  /*9060*/  ULDC UR7, c[0x0][0x8b0] ;  /* 0x00022c0000077ab9 */ /* 0x000fc40000000800 */
[--C-:B------:R-:W-:Y:S01]  /*9070*/  SHF.R.U64 R21, R15, UR7, R4.reuse ;  /* 0x000000070f157c19 */ /* 0x100fe20008001204 */
[----:B------:R1:W2:Y:S01]  /*9080*/  F2I.U32.TRUNC.NTZ R24, R6 ;  /* 0x0000000600187305 */ /* 0x0002a2000020f000 */
[----:B------:R-:W-:Y:S01]  /*9090*/  SHF.R.U32.HI R4, RZ, UR7, R4 ;  /* 0x00000007ff047c19 */ /* 0x000fe20008011604 */
[----:B------:R-:W-:-:S03]  /*90a0*/  ULDC UR7, c[0x0][0x900] ;  /* 0x0002400000077ab9 */ /* 0x000fc60000000800 */
[--C-:B------:R-:W-:Y:S02]  /*90b0*/  SHF.R.U64 R20, R21, UR7, R4.reuse ;  /* 0x0000000715147c19 */ /* 0x100fe40008001204 */
[----:B------:R-:W-:-:S03]  /*90c0*/  SHF.R.U32.HI R23, RZ, UR7, R4 ;  /* 0x00000007ff177c19 */ /* 0x000fc60008011604 */
[----:B------:R-:W-:Y:S02]  /*90d0*/  IMAD.MOV.U32 R4, RZ, RZ, R20 ;  /* 0x000000ffff047224 */ /* 0x000fe400078e0014 */
[----:B------:R-:W-:Y:S01]  /*90e0*/  IMAD.MOV.U32 R5, RZ, RZ, R23 ;  /* 0x000000ffff057224 */ /* 0x000fe200078e0017 */
[----:B-1----:R-:W-:Y:S06]  /*90f0*/  @!P0 BRA `(.L_x_163) ;  /* 0x0000000000288947 */ /* 0x002fec0003800000 */
[----:B------:R-:W-:Y:S02]  /*9100*/  ULDC UR7, c[0x0][0x8f4] ;  /* 0x00023d0000077ab9 */ /* 0x000fe40000000800 */
[----:B------:R-:W-:-:S04]  /*9110*/  IADD3 R5, P0, R20, UR7, RZ ;  /* 0x0000000714057c10 */ /* 0x000fc8000ff1e0ff */
[----:B------:R-:W-:-:S05]  /*9120*/  IADD3.X R23, RZ, R23, RZ, P0, !PT ;  /* 0x00000017ff177210 */ /* 0x000fca00007fe4ff */
[----:B------:R-:W-:-:S04]  /*9130*/  IMAD.WIDE.U32 R6, R23, UR10, RZ ;  /* 0x0000000a17067c25 */ /* 0x000fc8000f8e00ff */
[----:B------:R-:W-:-:S04]  /*9140*/  IMAD.WIDE.U32 R6, P0, R5, UR11, R6 ;  /* 0x0000000b05067c25 */ /* 0x000fc8000f800006 */
[----:B------:R-:W-:-:S04]  /*9150*/  IMAD.WIDE.U32 R4, R5, UR10, RZ ;  /* 0x0000000a05047c25 */ /* 0x000fc8000f8e00ff */
[----:B------:R-:W-:Y:S01]  /*9160*/  IMAD.MOV.U32 R4, RZ, RZ, R7 ;  /* 0x000000ffff047224 */ /* 0x000fe200078e0007 */
[----:B------:R-:W-:Y:S01]  /*9170*/  IADD3 RZ, P1, R5, R6, RZ ;  /* 0x0000000605ff7210 */ /* 0x000fe20007f3e0ff */
[----:B------:R-:W-:-:S04]  /*9180*/  IMAD.X R5, RZ, RZ, RZ, P0 ;  /* 0x000000ffff057224 */ /* 0x000fc800000e06ff */
[----:B------:R-:W-:-:S08]  /*9190*/  IMAD.WIDE.U32.X R4, R23, UR11, R4, P1 ;  /* 0x0000000b17047c25 */ /* 0x000fd000088e0404 */
.L_x_163:
[----:B------:R-:W-:Y:S01]  /*91a0*/  ISETP.NE.AND P0, PT, R2, 0x1, PT ;  /* 0x000000010200780c */ /* 0x000fe20003f05270 */
[----:B------:R-:W-:Y:S01]  /*91b0*/  ULDC UR7, c[0x0][0x8f0] ;  /* 0x00023c0000077ab9 */ /* 0x000fe20000000800 */
[----:B------:R-:W-:Y:S01]  /*91c0*/  LOP3.LUT R21, R21, UR18, RZ, 0xc0, !PT ;  /* 0x0000001215157c12 */ /* 0x000fe2000f8ec0ff */
[----:B--2---:R-:W-:Y:S01]  /*91d0*/  IMAD.MOV R24, RZ, RZ, -R24 ;  /* 0x000000ffff187224 */ /* 0x004fe200078e0a18 */
[----:B------:R-:W-:Y:S01]  /*91e0*/  SHF.R.U64 R4, R4, UR7, R5 ;  /* 0x0000000704047c19 */ /* 0x000fe20008001205 */
[----:B------:R-:W-:Y:S01]  /*91f0*/  ULDC UR7, c[0x0][0x8e0] ;  /* 0x0002380000077ab9 */ /* 0x000fe20000000800 */
[----:B------:R-:W-:Y:S01]  /*9200*/  LOP3.LUT R15, R15, UR6, RZ, 0xc0, !PT ;  /* 0x000000060f0f7c12 */ /* 0x000fe2000f8ec0ff */
[----:B------:R-:W-:Y:S02]  /*9210*/  ULDC UR8, c[0x0][0x8b8] ;  /* 0x00022e0000087ab9 */ /* 0x000fe40000000800 */
[----:B------:R-:W-:Y:S02]  /*9220*/  IMAD.MOV R5, RZ, RZ, -R4 ;  /* 0x000000ffff057224 */ /* 0x000fe400078e0a04 */
[----:B------:R-:W-:-:S02]  /*9230*/  IMAD R21, R4, UR19, R21 ;  /* 0x0000001304157c24 */ /* 0x000fc4000f8e0215 */
[----:B---3--:R-:W-:Y:S02]  /*9240*/  @P0 IMAD R14, R22, R24, R11 ;  /* 0x00000018160e0224 */ /* 0x008fe400078e020b */
[----:B------:R-:W-:Y:S01]  /*9250*/  IMAD R20, R5, UR7, R20 ;  /* 0x0000000705147c24 */ /* 0x000fe2000f8e0214 */
[----:B------:R-:W-:Y:S01]  /*9260*/  ULDC UR7, c[0x0][0x8a8] ;  /* 0x00022a0000077ab9 */ /* 0x000fe20000000800 */
[----:B------:R-:W-:Y:S02]  /*9270*/  IMAD R14, R21, UR8, R14 ;  /* 0x00000008150e7c24 */ /* 0x000fe4000f8e020e */
[----:B------:R-:W-:Y:S02]  /*9280*/  IMAD R5, R20, UR7, R15 ;  /* 0x0000000714057c24 */ /* 0x000fe4000f8e020f */
[----:B------:R-:W-:-:S03]  /*9290*/  IMAD.MOV.U32 R4, RZ, RZ, 0x1 ;  /* 0x00000001ff047424 */ /* 0x000fc600078e00ff */
[----:B------:R-:W-:Y:S02]  /*92a0*/  SEL R7, R5, R14, !P0 ;  /* 0x0000000e05077207 */ /* 0x000fe40004000000 */
[----:B------:R-:W-:-:S07]  /*92b0*/  SEL R20, R14, R5, !P0 ;  /* 0x000000050e147207 */ /* 0x000fce0004000000 */
.L_x_161:
[----:B------:R-:W-:Y:S05]  /*92c0*/  BSYNC B1 ;  /* 0x0000000000017941 */ /* 0x000fea0003800000 */
.L_x_160:
[----:B------:R-:W-:-:S13]  /*92d0*/  LOP3.LUT P0, RZ, R4, 0xff, RZ, 0xc0, !PT ;  /* 0x000000ff04ff7812 */ /* 0x000fda000780c0ff */
[----:B------:R-:W-:Y:S05]  /*92e0*/  @P0 BRA `(.L_x_164) ;  /* 0xfffffff400480947 */ /* 0x000fea000383ffff */
[----:B------:R-:W-:Y:S05]  /*92f0*/  BSYNC B0 ;  /* 0x0000000000007941 */ /* 0x000fea0003800000 */
.L_x_153:
[----:B------:R-:W-:-:S03]  /*9300*/  UMOV UR7, 0xffffffff ;  /* 0xffffffff00077882 */ /* 0x000fc60000000000 */
[----:B------:R-:W-:Y:S05]  /*9310*/  BRA.DIV UR7, `(.L_x_165) ;  /* 0x0000000a07f87947 */ /* 0x000fea000b800000 */
[----:B------:R-:W-:-:S13]  /*9320*/  ELECT P6, URZ, PT ;  /* 0x00000000003f782f */ /* 0x000fda00038c0000 */
.L_x_196:
[----:B------:R-:W-:Y:S04]  /*9330*/  BSSY B0, `(.L_x_166) ;  /* 0x0000061000007945 */ /* 0x000fe80003800000 */
[----:B------:R-:W-:Y:S05]  /*9340*/  @!P6 BRA `(.L_x_167) ;  /* 0x00000004007ce947 */ /* 0x000fea0003800000 */
[----:B------:R-:W-:-:S04]  /*9350*/  LOP3.LUT R19, R19, 0x2, RZ, 0xfc, !PT ;  /* 0x0000000213137812 */ /* 0x000fc800078efcff */
[----:B------:R-:W-:-:S13]  /*9360*/  ISETP.NE.AND P0, PT, R19, 0x3, PT ;  /* 0x000000031300780c */ /* 0x000fda0003f05270 */
[----:B------:R-:W-:Y:S05]  /*9370*/  @!P0 BRA `(.L_x_168) ;  /* 0x0000000000048947 */ /* 0x000fea0003800000 */
[----:B------:R-:W-:Y:S01]  /*9380*/  BPT.TRAP 0x1 ;  /* 0x000000040000795c */ /* 0x000fe20000300000 */
.L_x_168:
[----:B------:R-:W1:Y:S01]  /*9390*/  S2R R3, SR_CgaCtaId ;  /* 0x0000000000037919 */ /* 0x000e620000008800 */
[----:B------:R-:W-:-:S04]  /*93a0*/  MOV R2, 0x400 ;  /* 0x0000040000027802 */ /* 0x000fc80000000f00 */
[----:B-1----:R-:W-:Y:S02]  /*93b0*/  LEA R3, R3, R2, 0x18 ;  /* 0x0000000203037211 */ /* 0x002fe400078ec0ff */
[----:B------:R-:W-:Y:S02]  /*93c0*/  SHF.L.U32 R2, R0, 0x1f, RZ ;  /* 0x0000001f00027819 */ /* 0x000fe400000006ff */
[----:B------:R-:W-:-:S05]  /*93d0*/  IADD3 R3, R3, 0x50, RZ ;  /* 0x0000005003037810 */ /* 0x000fca0007ffe0ff */
[C---:B------:R-:W-:Y:S02]  /*93e0*/  IMAD R7, R12.reuse, 0x8, R3 ;  /* 0x000000080c077824 */ /* 0x040fe400078e0203 */
[----:B------:R-:W-:Y:S02]  /*93f0*/  VIADD R12, R12, 0x1 ;  /* 0x000000010c0c7836 */ /* 0x000fe40000000000 */
[----:B------:R-:W1:Y:S03]  /*9400*/  SYNCS.PHASECHK.TRANS64.TRYWAIT P0, [R7+URZ], R2 ;  /* 0x00000002070075a7 */ /* 0x000e66000800017f */
[----:B------:R-:W-:-:S04]  /*9410*/  ISETP.NE.AND P1, PT, R12, 0xa, PT ;  /* 0x0000000a0c00780c */ /* 0x000fc80003f25270 */
[----:B------:R-:W-:Y:S02]  /*9420*/  SEL R5, RZ, 0x1, P1 ;  /* 0x00000001ff057807 */ /* 0x000fe40000800000 */
[----:B------:R-:W-:Y:S02]  /*9430*/  SEL R12, R12, RZ, P1 ;  /* 0x000000ff0c0c7207 */ /* 0x000fe40000800000 */
[----:B------:R-:W-:-:S03]  /*9440*/  LOP3.LUT R5, R0, R5, RZ, 0x3c, !PT ;  /* 0x0000000500057212 */ /* 0x000fc600078e3cff */
[----:B------:R-:W-:Y:S01]  /*9450*/  IMAD R9, R12, 0x8, R3 ;  /* 0x000000080c097824 */ /* 0x000fe200078e0203 */
[----:B------:R-:W-:Y:S01]  /*9460*/  SHF.L.U32 R4, R5, 0x1f, RZ ;  /* 0x0000001f05047819 */ /* 0x000fe200000006ff */
[----:B-1----:R-:W-:Y:S06]  /*9470*/  @!P0 BRA `(.L_x_169) ;  /* 0x0000000800c08947 */ /* 0x002fec0003800000 */
.L_x_197:
[----:B------:R-:W2:Y:S01]  /*9480*/  SYNCS.PHASECHK.TRANS64.TRYWAIT P0, [R9+URZ], R4 ;  /* 0x00000004090075a7 */ /* 0x000ea2000800017f */
[----:B------:R-:W-:-:S05]  /*9490*/  VIADD R0, R12, 0x1 ;  /* 0x000000010c007836 */ /* 0x000fca0000000000 */
[----:B------:R-:W-:-:S04]  /*94a0*/  ISETP.NE.AND P1, PT, R0, 0xa, PT ;  /* 0x0000000a0000780c */ /* 0x000fc80003f25270 */
[----:B-1----:R-:W-:Y:S02]  /*94b0*/  SEL R2, RZ, 0x1, P1 ;  /* 0x00000001ff027807 */ /* 0x002fe40000800000 */
[----:B------:R-:W-:Y:S02]  /*94c0*/  SEL R0, R0, RZ, P1 ;  /* 0x000000ff00007207 */ /* 0x000fe40000800000 */
[----:B------:R-:W-:-:S03]  /*94d0*/  LOP3.LUT R7, R5, R2, RZ, 0x3c, !PT ;  /* 0x0000000205077212 */ /* 0x000fc600078e3cff */
[----:B------:R-:W-:Y:S01]  /*94e0*/  IMAD R6, R0, 0x8, R3 ;  /* 0x0000000800067824 */ /* 0x000fe200078e0203 */
[----:B------:R-:W-:Y:S01]  /*94f0*/  SHF.L.U32 R5, R7, 0x1f, RZ ;  /* 0x0000001f07057819 */ /* 0x000fe200000006ff */
[----:B--2---:R-:W-:Y:S06]  /*9500*/  @!P0 BRA `(.L_x_170) ;  /* 0x0000000800b08947 */ /* 0x004fec0003800000 */
.L_x_198:
[----:B------:R-:W2:Y:S01]  /*9510*/  SYNCS.PHASECHK.TRANS64.TRYWAIT P0, [R6+URZ], R5 ;  /* 0x00000005060075a7 */ /* 0x000ea2000800017f */
[----:B------:R-:W-:-:S04]  /*9520*/  IADD3 R0, R0, 0x1, RZ ;  /* 0x0000000100007810 */ /* 0x000fc80007ffe0ff */
[----:B------:R-:W-:-:S04]  /*9530*/  ISETP.NE.AND P1, PT, R0, 0xa, PT ;  /* 0x0000000a0000780c */ /* 0x000fc80003f25270 */
[----:B------:R-:W-:Y:S02]  /*9540*/  SEL R2, RZ, 0x1, P1 ;  /* 0x00000001ff027807 */ /* 0x000fe40000800000 */
[----:B------:R-:W-:Y:S02]  /*9550*/  SEL R0, R0, RZ, P1 ;  /* 0x000000ff00007207 */ /* 0x000fe40000800000 */
[----:B------:R-:W-:-:S03]  /*9560*/  LOP3.LUT R7, R7, R2, RZ, 0x3c, !PT ;  /* 0x0000000207077212 */ /* 0x000fc600078e3cff */
[----:B-1----:R-:W-:Y:S01]  /*9570*/  IMAD R9, R0, 0x8, R3 ;  /* 0x0000000800097824 */ /* 0x002fe200078e0203 */
[----:B------:R-:W-:Y:S01]  /*9580*/  SHF.L.U32 R4, R7, 0x1f, RZ ;  /* 0x0000001f07047819 */ /* 0x000fe200000006ff */
[----:B--2---:R-:W-:Y:S06]  /*9590*/  @!P0 BRA `(.L_x_171) ;  /* 0x0000000800a08947 */ /* 0x004fec0003800000 */
.L_x_199:
[----:B------:R-:W2:Y:S01]  /*95a0*/  SYNCS.PHASECHK.TRANS64.TRYWAIT P0, [R9+URZ], R4 ;  /* 0x00000004090075a7 */ /* 0x000ea2000800017f */
[----:B------:R-:W-:-:S05]  /*95b0*/  VIADD R0, R0, 0x1 ;  /* 0x0000000100007836 */ /* 0x000fca0000000000 */
[----:B------:R-:W-:-:S04]  /*95c0*/  ISETP.NE.AND P1, PT, R0, 0xa, PT ;  /* 0x0000000a0000780c */ /* 0x000fc80003f25270 */
[----:B------:R-:W-:Y:S02]  /*95d0*/  SEL R2, RZ, 0x1, P1 ;  /* 0x00000001ff027807 */ /* 0x000fe40000800000 */
[----:B------:R-:W-:Y:S02]  /*95e0*/  SEL R0, R0, RZ, P1 ;  /* 0x000000ff00007207 */ /* 0x000fe40000800000 */
[----:B------:R-:W-:-:S03]  /*95f0*/  LOP3.LUT R7, R7, R2, RZ, 0x3c, !PT ;  /* 0x0000000207077212 */ /* 0x000fc600078e3cff */
[----:B-1----:R-:W-:Y:S01]  /*9600*/  IMAD R6, R0, 0x8, R3 ;  /* 0x0000000800067824 */ /* 0x002fe200078e0203 */
[----:B------:R-:W-:Y:S01]  /*9610*/  SHF.L.U32 R5, R7, 0x1f, RZ ;  /* 0x0000001f07057819 */ /* 0x000fe200000006ff */
[----:B--2---:R-:W-:Y:S06]  /*9620*/  @!P0 BRA `(.L_x_172) ;  /* 0x0000000800908947 */ /* 0x004fec0003800000 */
.L_x_200:
        /* <DEDUP_REMOVED lines=9> */
.L_x_201:
        /* <DEDUP_REMOVED lines=9> */
.L_x_202:
        /* <DEDUP_REMOVED lines=9> */
.L_x_203:
        /* <DEDUP_REMOVED lines=9> */
.L_x_204:
[----:B------:R-:W2:Y:S01]  /*9870*/  SYNCS.PHASECHK.TRANS64.TRYWAIT P0, [R6+URZ], R5 ;  /* 0x00000005060075a7 */ /* 0x000ea2000800017f */
[----:B------:R-:W-:-:S04]  /*9880*/  IADD3 R0, R0, 0x1, RZ ;  /* 0x0000000100007810 */ /* 0x000fc80007ffe0ff */
[----:B------:R-:W-:-:S04]  /*9890*/  ISETP.NE.AND P1, PT, R0, 0xa, PT ;  /* 0x0000000a0000780c */ /* 0x000fc80003f25270 */
[----:B------:R-:W-:Y:S02]  /*98a0*/  SEL R2, RZ, 0x1, P1 ;  /* 0x00000001ff027807 */ /* 0x000fe40000800000 */
[----:B------:R-:W-:Y:S02]  /*98b0*/  SEL R0, R0, RZ, P1 ;  /* 0x000000ff00007207 */ /* 0x000fe40000800000 */
[----:B------:R-:W-:Y:S01]  /*98c0*/  LOP3.LUT R2, R7, R2, RZ, 0x3c, !PT ;  /* 0x0000000207027212 */ /* 0x000fe200078e3cff */
[----:B--2---:R-:W-:Y:S06]  /*98d0*/  @!P0 BRA `(.L_x_177) ;  /* 0x0000000800488947 */ /* 0x004fec0003800000 */
.L_x_205:
[----:B------:R-:W-:Y:S01]  /*98e0*/  IMAD R3, R0, 0x8, R3 ;  /* 0x0000000800037824 */ /* 0x000fe200078e0203 */
[----:B------:R-:W-:-:S07]  /*98f0*/  SHF.L.U32 R0, R2, 0x1f, RZ ;  /* 0x0000001f02007819 */ /* 0x000fce00000006ff */
.L_x_178:
[----:B---3--:R3:W4:Y:S02]  /*9900*/  SYNCS.PHASECHK.TRANS64.TRYWAIT P0, [R3+URZ], R0 ;  /* 0x00000000030075a7 */ /* 0x008724000800017f */
[----:B----4-:R-:W-:Y:S05]  /*9910*/  @!P0 NANOSLEEP.SYNCS 0x989680 ;  /* 0x009896800000895d */ /* 0x010fea0003900000 */
[----:B------:R-:W4:Y:S02]  /*9920*/  @!P0 SYNCS.PHASECHK.TRANS64 P0, [R3+URZ], R0 ;  /* 0x00000000030085a7 */ /* 0x000f24000800007f */
[----:B----4-:R-:W-:Y:S05]  /*9930*/  @!P0 BRA `(.L_x_178) ;  /* 0xfffffffc00f08947 */ /* 0x010fea000383ffff */
.L_x_167:
[----:B------:R-:W-:Y:S05]  /*9940*/  BSYNC B0 ;  /* 0x0000000000007941 */ /* 0x000fea0003800000 */
.L_x_166:
[----:B------:R-:W-:Y:S05]  /*9950*/  EXIT ;  /* 0x000000000000794d */ /* 0x000fea0003800000 */
.L_x_24:
[----:B----4-:R-:W-:-:S04]  /*9960*/  IMAD.U32 R3, RZ, RZ, UR5 ;  /* 0x00000005ff037e24 */ /* 0x010fc8000f8e00ff */
[----:B------:R4:W1:Y:S03]  /*9970*/  SYNCS.PHASECHK.TRANS64.TRYWAIT P0, [R3+URZ], R0 ;  /* 0x00000000030075a7 */ /* 0x000866000800017f */
[----:B-1----:R-:W-:Y:S05]  /*9980*/  @!P0 NANOSLEEP.SYNCS 0x989680 ;  /* 0x009896800000895d */ /* 0x002fea0003900000 */
[----:B------:R-:W1:Y:S02]  /*9990*/  @!P0 SYNCS.PHASECHK.TRANS64 P0, [R3+URZ], R0 ;  /* 0x00000000030085a7 */ /* 0x000e64000800007f */
[----:B-1----:R-:W-:Y:S05]  /*99a0*/  @!P0 BRA `(.L_x_24) ;  /* 0xfffffffc00ec8947 */ /* 0x002fea000383ffff */
[----:B------:R-:W-:Y:S05]  /*99b0*/  BRA `(.L_x_23) ;  /* 0xffffff8400087947 */ /* 0x000fea000383ffff */
.L_x_30:
[----:B--2---:R-:W-:-:S04]  /*99c0*/  IMAD.U32 R5, RZ, RZ, UR8 ;  /* 0x00000008ff057e24 */ /* 0x004fc8000f8e00ff */
[----:B------:R2:W3:Y:S03]  /*99d0*/  SYNCS.PHASECHK.TRANS64.TRYWAIT P0, [R5+URZ], R4 ;  /* 0x00000004050075a7 */ /* 0x0004e6000800017f */
[----:B---3--:R-:W-:Y:S05]  /*99e0*/  @!P0 NANOSLEEP.SYNCS 0x989680 ;  /* 0x009896800000895d */ /* 0x008fea0003900000 */
[----:B------:R-:W3:Y:S02]  /*99f0*/  @!P0 SYNCS.PHASECHK.TRANS64 P0, [R5+URZ], R4 ;  /* 0x00000004050085a7 */ /* 0x000ee4000800007f */
[----:B---3--:R-:W-:Y:S05]  /*9a00*/  @!P0 BRA `(.L_x_30) ;  /* 0xfffffffc00ec8947 */ /* 0x008fea000383ffff */
[----:B------:R-:W-:Y:S05]  /*9a10*/  BRA `(.L_x_29) ;  /* 0xffffff8c00807947 */ /* 0x000fea000383ffff */
.L_x_58:
[----:B-1----:R1:W2:Y:S02]  /*9a20*/  SYNCS.PHASECHK.TRANS64.TRYWAIT P1, [R26+URZ+0xa0], R7 ;  /* 0x0000a0071a0075a7 */ /* 0x0022a4000802017f */
[----:B--2---:R-:W-:Y:S05]  /*9a30*/  @!P1 NANOSLEEP.SYNCS 0x989680 ;  /* 0x009896800000995d */ /* 0x004fea0003900000 */
[----:B------:R-:W2:Y:S02]  /*9a40*/  @!P1 SYNCS.PHASECHK.TRANS64 P1, [R26+URZ+0xa0], R7 ;  /* 0x0000a0071a0095a7 */ /* 0x000ea4000802007f */
[----:B--2---:R-:W-:Y:S05]  /*9a50*/  @!P1 BRA `(.L_x_58) ;  /* 0xfffffffc00f09947 */ /* 0x004fea000383ffff */
[----:B------:R-:W-:Y:S05]  /*9a60*/  BRA `(.L_x_179) ;  /* 0xffffffa800247947 */ /* 0x000fea000383ffff */
.L_x_69:
[----:B-1----:R1:W2:Y:S02]  /*9a70*/  SYNCS.PHASECHK.TRANS64.TRYWAIT P2, [R21+URZ+0xa0], R20 ;  /* 0x0000a014150075a7 */ /* 0x0022a4000804017f */
[----:B--2---:R-:W-:Y:S05]  /*9a80*/  @!P2 NANOSLEEP.SYNCS 0x989680 ;  /* 0x009896800000a95d */ /* 0x004fea0003900000 */
[----:B------:R-:W2:Y:S02]  /*9a90*/  @!P2 SYNCS.PHASECHK.TRANS64 P2, [R21+URZ+0xa0], R20 ;  /* 0x0000a0141500a5a7 */ /* 0x000ea4000804007f */
[----:B--2---:R-:W-:Y:S05]  /*9aa0*/  @!P2 BRA `(.L_x_69) ;  /* 0xfffffffc00f0a947 */ /* 0x004fea000383ffff */
[----:B------:R-:W-:Y:S05]  /*9ab0*/  BRA `(.L_x_180) ;  /* 0xffffffb000bc7947 */ /* 0x000fea000383ffff */
.L_x_80:
[----:B-1----:R1:W2:Y:S02]  /*9ac0*/  SYNCS.PHASECHK.TRANS64.TRYWAIT P2, [R15+URZ+0xa0], R20 ;  /* 0x0000a0140f0075a7 */ /* 0x0022a4000804017f */
[----:B--2---:R-:W-:Y:S05]  /*9ad0*/  @!P2 NANOSLEEP.SYNCS 0x989680 ;  /* 0x009896800000a95d */ /* 0x004fea0003900000 */
[----:B------:R-:W2:Y:S02]  /*9ae0*/  @!P2 SYNCS.PHASECHK.TRANS64 P2, [R15+URZ+0xa0], R20 ;  /* 0x0000a0140f00a5a7 */ /* 0x000ea4000804007f */
[----:B--2---:R-:W-:Y:S05]  /*9af0*/  @!P2 BRA `(.L_x_80) ;  /* 0xfffffffc00f0a947 */ /* 0x004fea000383ffff */
[----:B------:R-:W-:Y:S05]  /*9b00*/  BRA `(.L_x_181) ;  /* 0xffffffb800dc7947 */ /* 0x000fea000383ffff */
.L_x_91:
[----:B-1----:R1:W2:Y:S02]  /*9b10*/  SYNCS.PHASECHK.TRANS64.TRYWAIT P2, [R15+URZ+0xa0], R6 ;  /* 0x0000a0060f0075a7 */ /* 0x0022a4000804017f */
[----:B--2---:R-:W-:Y:S05]  /*9b20*/  @!P2 NANOSLEEP.SYNCS 0x989680 ;  /* 0x009896800000a95d */ /* 0x004fea0003900000 */
[----:B------:R-:W2:Y:S02]  /*9b30*/  @!P2 SYNCS.PHASECHK.TRANS64 P2, [R15+URZ+0xa0], R6 ;  /* 0x0000a0060f00a5a7 */ /* 0x000ea4000804007f */
[----:B--2---:R-:W-:Y:S05]  /*9b40*/  @!P2 BRA `(.L_x_91) ;  /* 0xfffffffc00f0a947 */ /* 0x004fea000383ffff */
[----:B------:R-:W-:Y:S05]  /*9b50*/  BRA `(.L_x_182) ;  /* 0xffffffc000fc7947 */ /* 0x000fea000383ffff */
.L_x_107:
[----:B-1----:R-:W-:-:S04]  /*9b60*/  IMAD.U32 R6, RZ, RZ, UR4 ;  /* 0x00000004ff067e24 */ /* 0x002fc8000f8e00ff */
[----:B------:R1:W2:Y:S03]  /*9b70*/  SYNCS.PHASECHK.TRANS64.TRYWAIT P0, [R6+URZ+0xe8], R3 ;  /* 0x0000e803060075a7 */ /* 0x0002a6000800017f */
[----:B--2---:R-:W-:Y:S05]  /*9b80*/  @!P0 NANOSLEEP.SYNCS 0x989680 ;  /* 0x009896800000895d */ /* 0x004fea0003900000 */
[----:B------:R-:W2:Y:S02]  /*9b90*/  @!P0 SYNCS.PHASECHK.TRANS64 P0, [R6+URZ+0xe8], R3 ;  /* 0x0000e803060085a7 */ /* 0x000ea4000800007f */
[----:B--2---:R-:W-:Y:S05]  /*9ba0*/  @!P0 BRA `(.L_x_107) ;  /* 0xfffffffc00ec8947 */ /* 0x004fea000383ffff */
[----:B------:R-:W-:Y:S05]  /*9bb0*/  BRA `(.L_x_106) ;  /* 0xffffffd800287947 */ /* 0x000fea000383ffff */
.L_x_116:
[----:B-1----:R-:W-:-:S04]  /*9bc0*/  IMAD.U32 R5, RZ, RZ, UR4 ;  /* 0x00000004ff057e24 */ /* 0x002fc8000f8e00ff */
[----:B------:R1:W2:Y:S03]  /*9bd0*/  SYNCS.PHASECHK.TRANS64.TRYWAIT P1, [R5+URZ+0xc0], R4 ;  /* 0x0000c004050075a7 */ /* 0x0002a6000802017f */
[----:B--2---:R-:W-:Y:S05]  /*9be0*/  @!P1 NANOSLEEP.SYNCS 0x989680 ;  /* 0x009896800000995d */ /* 0x004fea0003900000 */
[----:B------:R-:W2:Y:S02]  /*9bf0*/  @!P1 SYNCS.PHASECHK.TRANS64 P1, [R5+URZ+0xc0], R4 ;  /* 0x0000c004050095a7 */ /* 0x000ea4000802007f */
[----:B--2---:R-:W-:Y:S05]  /*9c00*/  @!P1 BRA `(.L_x_116) ;  /* 0xfffffffc00ec9947 */ /* 0x004fea000383ffff */
[----:B------:R-:W-:Y:S05]  /*9c10*/  BRA `(.L_x_183) ;  /* 0xffffffdc00107947 */ /* 0x000fea000383ffff */
.L_x_122:
[----:B-12---:R-:W-:-:S04]  /*9c20*/  MOV R5, UR4 ;  /* 0x0000000400057c02 */ /* 0x006fc80008000f00 */
[----:B------:R1:W2:Y:S03]  /*9c30*/  SYNCS.PHASECHK.TRANS64.TRYWAIT P1, [R5+URZ+0xc8], R4 ;  /* 0x0000c804050075a7 */ /* 0x0002a6000802017f */
[----:B--2---:R-:W-:Y:S05]  /*9c40*/  @!P1 NANOSLEEP.SYNCS 0x989680 ;  /* 0x009896800000995d */ /* 0x004fea0003900000 */
[----:B------:R-:W2:Y:S02]  /*9c50*/  @!P1 SYNCS.PHASECHK.TRANS64 P1, [R5+URZ+0xc8], R4 ;  /* 0x0000c804050095a7 */ /* 0x000ea4000802007f */
[----:B--2---:R-:W-:Y:S05]  /*9c60*/  @!P1 BRA `(.L_x_122) ;  /* 0xfffffffc00ec9947 */ /* 0x004fea000383ffff */
[----:B------:R-:W-:Y:S05]  /*9c70*/  BRA `(.L_x_184) ;  /* 0xffffffdc00587947 */ /* 0x000fea000383ffff */
.L_x_128:
[----:B-123--:R-:W-:-:S04]  /*9c80*/  IMAD.U32 R5, RZ, RZ, UR4 ;  /* 0x00000004ff057e24 */ /* 0x00efc8000f8e00ff */
[----:B------:R1:W2:Y:S03]  /*9c90*/  SYNCS.PHASECHK.TRANS64.TRYWAIT P1, [R5+URZ+0xd0], R4 ;  /* 0x0000d004050075a7 */ /* 0x0002a6000802017f */
[----:B--2---:R-:W-:Y:S05]  /*9ca0*/  @!P1 NANOSLEEP.SYNCS 0x989680 ;  /* 0x009896800000995d */ /* 0x004fea0003900000 */
[----:B------:R-:W2:Y:S02]  /*9cb0*/  @!P1 SYNCS.PHASECHK.TRANS64 P1, [R5+URZ+0xd0], R4 ;  /* 0x0000d004050095a7 */ /* 0x000ea4000802007f */
[----:B--2---:R-:W-:Y:S05]  /*9cc0*/  @!P1 BRA `(.L_x_128) ;  /* 0xfffffffc00ec9947 */ /* 0x004fea000383ffff */
[----:B------:R-:W-:Y:S05]  /*9cd0*/  BRA `(.L_x_185) ;  /* 0xffffffdc00ac7947 */ /* 0x000fea000383ffff */
.L_x_134:
[----:B-1234-:R-:W-:-:S04]  /*9ce0*/  IMAD.U32 R5, RZ, RZ, UR4 ;  /* 0x00000004ff057e24 */ /* 0x01efc8000f8e00ff */
[----:B------:R1:W2:Y:S03]  /*9cf0*/  SYNCS.PHASECHK.TRANS64.TRYWAIT P1, [R5+URZ+0xd8], R4 ;  /* 0x0000d804050075a7 */ /* 0x0002a6000802017f */
[----:B--2---:R-:W-:Y:S05]  /*9d00*/  @!P1 NANOSLEEP.SYNCS 0x989680 ;  /* 0x009896800000995d */ /* 0x004fea0003900000 */
[----:B------:R-:W2:Y:S02]  /*9d10*/  @!P1 SYNCS.PHASECHK.TRANS64 P1, [R5+URZ+0xd8], R4 ;  /* 0x0000d804050095a7 */ /* 0x000ea4000802007f */
[----:B--2---:R-:W-:Y:S05]  /*9d20*/  @!P1 BRA `(.L_x_134) ;  /* 0xfffffffc00ec9947 */ /* 0x004fea000383ffff */
[----:B------:R-:W-:Y:S05]  /*9d30*/  BRA `(.L_x_186) ;  /* 0xffffffdc00f47947 */ /* 0x000fea000383ffff */
.L_x_146:
[----:B-1----:R1:W2:Y:S02]  /*9d40*/  SYNCS.PHASECHK.TRANS64.TRYWAIT P0, [R5+URZ+0xc0], R0 ;  /* 0x0000c000050075a7 */ /* 0x0022a4000800017f */
[----:B--2---:R-:W-:Y:S05]  /*9d50*/  @!P0 NANOSLEEP.SYNCS 0x989680 ;  /* 0x009896800000895d */ /* 0x004fea0003900000 */
[----:B------:R-:W2:Y:S02]  /*9d60*/  @!P0 SYNCS.PHASECHK.TRANS64 P0, [R5+URZ+0xc0], R0 ;  /* 0x0000c000050085a7 */ /* 0x000ea4000800007f */
[----:B--2---:R-:W-:Y:S05]  /*9d70*/  @!P0 BRA `(.L_x_146) ;  /* 0xfffffffc00f08947 */ /* 0x004fea000383ffff */
[----:B------:R-:W-:Y:S05]  /*9d80*/  BRA `(.L_x_187) ;  /* 0xffffffe400f07947 */ /* 0x000fea000383ffff */
.L_x_148:
[----:B--2---:R2:W3:Y:S02]  /*9d90*/  SYNCS.PHASECHK.TRANS64.TRYWAIT P0, [R5+URZ+0xc8], R0 ;  /* 0x0000c800050075a7 */ /* 0x0044e4000800017f */
[----:B---3--:R-:W-:Y:S05]  /*9da0*/  @!P0 NANOSLEEP.SYNCS 0x989680 ;  /* 0x009896800000895d */ /* 0x008fea0003900000 */
[----:B------:R-:W3:Y:S02]  /*9db0*/  @!P0 SYNCS.PHASECHK.TRANS64 P0, [R5+URZ+0xc8], R0 ;  /* 0x0000c800050085a7 */ /* 0x000ee4000800007f */
[----:B---3--:R-:W-:Y:S05]  /*9dc0*/  @!P0 BRA `(.L_x_148) ;  /* 0xfffffffc00f08947 */ /* 0x008fea000383ffff */
[----:B------:R-:W-:Y:S05]  /*9dd0*/  BRA `(.L_x_188) ;  /* 0xffffffe400ec7947 */ /* 0x000fea000383ffff */
.L_x_150:
[----:B---3--:R3:W4:Y:S02]  /*9de0*/  SYNCS.PHASECHK.TRANS64.TRYWAIT P0, [R5+URZ+0xd0], R0 ;  /* 0x0000d000050075a7 */ /* 0x008724000800017f */
[----:B----4-:R-:W-:Y:S05]  /*9df0*/  @!P0 NANOSLEEP.SYNCS 0x989680 ;  /* 0x009896800000895d */ /* 0x010fea0003900000 */
[----:B------:R-:W4:Y:S02]  /*9e00*/  @!P0 SYNCS.PHASECHK.TRANS64 P0, [R5+URZ+0xd0], R0 ;  /* 0x0000d000050085a7 */ /* 0x000f24000800007f */
[----:B----4-:R-:W-:Y:S05]  /*9e10*/  @!P0 BRA `(.L_x_150) ;  /* 0xfffffffc00f08947 */ /* 0x010fea000383ffff */
[----:B------:R-:W-:Y:S05]  /*9e20*/  BRA `(.L_x_189) ;  /* 0xffffffe400e87947 */ /* 0x000fea000383ffff */
.L_x_154:
[----:B------:R-:W-:Y:S01]  /*9e30*/  BSSY B1, `(.L_x_190) ;  /* 0x0000006000017945 */ /* 0x000fe20003800000 */
[----:B------:R-:W-:-:S07]  /*9e40*/  IMAD.MOV.U32 R15, RZ, RZ, -0x1 ;  /* 0xffffffffff0f7424 */ /* 0x000fce00078e00ff */
[----:B------:R-:W-:Y:S05]  /*9e50*/  WARPSYNC.COLLECTIVE R15, `(.L_x_191) ;  /* 0x000000000f0c7348 */ /* 0x000fea0003c00000 */
[----:B------:R-:W-:Y:S02]  /*9e60*/  ELECT P6, UR62, PT ;  /* 0x00000000003e782f */ /* 0x000fe400038c0000 */
[----:B------:R-:W-:Y:S01]  /*9e70*/  MOV R14, UR62 ;  /* 0x0000003e000e7c02 */ /* 0x000fe20008000f00 */
[----:B------:R-:W-:Y:S10]  /*9e80*/  ENDCOLLECTIVE ;  /* 0x000000000000791b */ /* 0x000ff40003800000 */
.L_x_191:
[----:B------:R-:W-:Y:S05]  /*9e90*/  BSYNC B1 ;  /* 0x0000000000017941 */ /* 0x000fea0003800000 */
.L_x_190:
[----:B------:R-:W-:Y:S05]  /*9ea0*/  BRA `(.L_x_192) ;  /* 0xffffffe800647947 */ /* 0x000fea000383ffff */
.L_x_157:
[----:B-1----:R1:W2:Y:S02]  /*9eb0*/  SYNCS.PHASECHK.TRANS64.TRYWAIT P0, [R14+URZ+0x50], R7 ;  /* 0x000050070e0075a7 */ /* 0x0022a4000800017f */
[----:B--2---:R-:W-:Y:S05]  /*9ec0*/  @!P0 NANOSLEEP.SYNCS 0x989680 ;  /* 0x009896800000895d */ /* 0x004fea0003900000 */
[----:B------:R-:W2:Y:S02]  /*9ed0*/  @!P0 SYNCS.PHASECHK.TRANS64 P0, [R14+URZ+0x50], R7 ;  /* 0x000050070e0085a7 */ /* 0x000ea4000800007f */
[----:B--2---:R-:W-:Y:S05]  /*9ee0*/  @!P0 BRA `(.L_x_157) ;  /* 0xfffffffc00f08947 */ /* 0x004fea000383ffff */
[----:B------:R-:W-:Y:S05]  /*9ef0*/  BRA `(.L_x_193) ;  /* 0xffffffe8009c7947 */ /* 0x000fea000383ffff */
.L_x_165:
[----:B------:R-:W-:Y:S01]  /*9f00*/  BSSY B0, `(.L_x_194) ;  /* 0x0000006000007945 */ /* 0x000fe20003800000 */
[----:B------:R-:W-:-:S07]  /*9f10*/  IMAD.MOV.U32 R15, RZ, RZ, -0x1 ;  /* 0xffffffffff0f7424 */ /* 0x000fce00078e00ff */
[----:B------:R-:W-:Y:S05]  /*9f20*/  WARPSYNC.COLLECTIVE R15, `(.L_x_195) ;  /* 0x000000000f0c7348 */ /* 0x000fea0003c00000 */
[----:B------:R-:W-:Y:S02]  /*9f30*/  ELECT P6, UR62, PT ;  /* 0x00000000003e782f */ /* 0x000fe400038c0000 */
[----:B------:R-:W-:Y:S01]  /*9f40*/  MOV R14, UR62 ;  /* 0x0000003e000e7c02 */ /* 0x000fe20008000f00 */
[----:B------:R-:W-:Y:S10]  /*9f50*/  ENDCOLLECTIVE ;  /* 0x000000000000791b */ /* 0x000ff40003800000 */
.L_x_195:
[----:B------:R-:W-:Y:S05]  /*9f60*/  BSYNC B0 ;  /* 0x0000000000007941 */ /* 0x000fea0003800000 */
.L_x_194:
[----:B------:R-:W-:Y:S05]  /*9f70*/  BRA `(.L_x_196) ;  /* 0xfffffff000ec7947 */ /* 0x000fea000383ffff */
.L_x_169:
[----:B-1----:R1:W2:Y:S02]  /*9f80*/  SYNCS.PHASECHK.TRANS64.TRYWAIT P0, [R7+URZ], R2 ;  /* 0x00000002070075a7 */ /* 0x0022a4000800017f */
[----:B--2---:R-:W-:Y:S05]  /*9f90*/  @!P0 NANOSLEEP.SYNCS 0x989680 ;  /* 0x009896800000895d */ /* 0x004fea0003900000 */
[----:B------:R-:W2:Y:S02]  /*9fa0*/  @!P0 SYNCS.PHASECHK.TRANS64 P0, [R7+URZ], R2 ;  /* 0x00000002070085a7 */ /* 0x000ea4000800007f */
[----:B--2---:R-:W-:Y:S05]  /*9fb0*/  @!P0 BRA `(.L_x_169) ;  /* 0xfffffffc00f08947 */ /* 0x004fea000383ffff */
[----:B------:R-:W-:Y:S05]  /*9fc0*/  BRA `(.L_x_197) ;  /* 0xfffffff4002c7947 */ /* 0x000fea000383ffff */
.L_x_170:
[----:B-1----:R1:W2:Y:S02]  /*9fd0*/  SYNCS.PHASECHK.TRANS64.TRYWAIT P0, [R9+URZ], R4 ;  /* 0x00000004090075a7 */ /* 0x0022a4000800017f */
[----:B--2---:R-:W-:Y:S05]  /*9fe0*/  @!P0 NANOSLEEP.SYNCS 0x989680 ;  /* 0x009896800000895d */ /* 0x004fea0003900000 */
[----:B------:R-:W2:Y:S02]  /*9ff0*/  @!P0 SYNCS.PHASECHK.TRANS64 P0, [R9+URZ], R4 ;  /* 0x00000004090085a7 */ /* 0x000ea4000800007f */
[----:B--2---:R-:W-:Y:S05]  /*a000*/  @!P0 BRA `(.L_x_170) ;  /* 0xfffffffc00f08947 */ /* 0x004fea000383ffff */
[----:B------:R-:W-:Y:S05]  /*a010*/  BRA `(.L_x_198) ;  /* 0xfffffff4003c7947 */ /* 0x000fea000383ffff */
.L_x_171:
[----:B-1----:R1:W2:Y:S02]  /*a020*/  SYNCS.PHASECHK.TRANS64.TRYWAIT P0, [R6+URZ], R5 ;  /* 0x00000005060075a7 */ /* 0x0022a4000800017f */
[----:B--2---:R-:W-:Y:S05]  /*a030*/  @!P0 NANOSLEEP.SYNCS 0x989680 ;  /* 0x009896800000895d */ /* 0x004fea0003900000 */
[----:B------:R-:W2:Y:S02]  /*a040*/  @!P0 SYNCS.PHASECHK.TRANS64 P0, [R6+URZ], R5 ;  /* 0x00000005060085a7 */ /* 0x000ea4000800007f */
[----:B--2---:R-:W-:Y:S05]  /*a050*/  @!P0 BRA `(.L_x_171) ;  /* 0xfffffffc00f08947 */ /* 0x004fea000383ffff */
[----:B------:R-:W-:Y:S05]  /*a060*/  BRA `(.L_x_199) ;  /* 0xfffffff4004c7947 */ /* 0x000fea000383ffff */
.L_x_172:
[----:B-1----:R1:W2:Y:S02]  /*a070*/  SYNCS.PHASECHK.TRANS64.TRYWAIT P0, [R9+URZ], R4 ;  /* 0x00000004090075a7 */ /* 0x0022a4000800017f */
[----:B--2---:R-:W-:Y:S05]  /*a080*/  @!P0 NANOSLEEP.SYNCS 0x989680 ;  /* 0x009896800000895d */ /* 0x004fea0003900000 */
[----:B------:R-:W2:Y:S02]  /*a090*/  @!P0 SYNCS.PHASECHK.TRANS64 P0, [R9+URZ], R4 ;  /* 0x00000004090085a7 */ /* 0x000ea4000800007f */
[----:B--2---:R-:W-:Y:S05]  /*a0a0*/  @!P0 BRA `(.L_x_172) ;  /* 0xfffffffc00f08947 */ /* 0x004fea000383ffff */
[----:B------:R-:W-:Y:S05]  /*a0b0*/  BRA `(.L_x_200) ;  /* 0xfffffff4005c7947 */ /* 0x000fea000383ffff */
.L_x_173:
[----:B-1----:R1:W2:Y:S02]  /*a0c0*/  SYNCS.PHASECHK.TRANS64.TRYWAIT P0, [R6+URZ], R5 ;  /* 0x00000005060075a7 */ /* 0x0022a4000800017f */
[----:B--2---:R-:W-:Y:S05]  /*a0d0*/  @!P0 NANOSLEEP.SYNCS 0x989680 ;  /* 0x009896800000895d */ /* 0x004fea0003900000 */
[----:B------:R-:W2:Y:S02]  /*a0e0*/  @!P0 SYNCS.PHASECHK.TRANS64 P0, [R6+URZ], R5 ;  /* 0x00000005060085a7 */ /* 0x000ea4000800007f */
[----:B--2---:R-:W-:Y:S05]  /*a0f0*/  @!P0 BRA `(.L_x_173) ;  /* 0xfffffffc00f08947 */ /* 0x004fea000383ffff */
[----:B------:R-:W-:Y:S05]  /*a100*/  BRA `(.L_x_201) ;  /* 0xfffffff4006c7947 */ /* 0x000fea000383ffff */
.L_x_174:
[----:B-1----:R1:W2:Y:S02]  /*a110*/  SYNCS.PHASECHK.TRANS64.TRYWAIT P0, [R9+URZ], R4 ;  /* 0x00000004090075a7 */ /* 0x0022a4000800017f */
[----:B--2---:R-:W-:Y:S05]  /*a120*/  @!P0 NANOSLEEP.SYNCS 0x989680 ;  /* 0x009896800000895d */ /* 0x004fea0003900000 */
[----:B------:R-:W2:Y:S02]  /*a130*/  @!P0 SYNCS.PHASECHK.TRANS64 P0, [R9+URZ], R4 ;  /* 0x00000004090085a7 */ /* 0x000ea4000800007f */
[----:B--2---:R-:W-:Y:S05]  /*a140*/  @!P0 BRA `(.L_x_174) ;  /* 0xfffffffc00f08947 */ /* 0x004fea000383ffff */
[----:B------:R-:W-:Y:S05]  /*a150*/  BRA `(.L_x_202) ;  /* 0xfffffff4007c7947 */ /* 0x000fea000383ffff */
.L_x_175:
[----:B-1----:R1:W2:Y:S02]  /*a160*/  SYNCS.PHASECHK.TRANS64.TRYWAIT P0, [R6+URZ], R5 ;  /* 0x00000005060075a7 */ /* 0x0022a4000800017f */
[----:B--2---:R-:W-:Y:S05]  /*a170*/  @!P0 NANOSLEEP.SYNCS 0x989680 ;  /* 0x009896800000895d */ /* 0x004fea0003900000 */
[----:B------:R-:W2:Y:S02]  /*a180*/  @!P0 SYNCS.PHASECHK.TRANS64 P0, [R6+URZ], R5 ;  /* 0x00000005060085a7 */ /* 0x000ea4000800007f */
[----:B--2---:R-:W-:Y:S05]  /*a190*/  @!P0 BRA `(.L_x_175) ;  /* 0xfffffffc00f08947 */ /* 0x004fea000383ffff */
[----:B------:R-:W-:Y:S05]  /*a1a0*/  BRA `(.L_x_203) ;  /* 0xfffffff4008c7947 */ /* 0x000fea000383ffff */
.L_x_176:
[----:B-1----:R1:W2:Y:S02]  /*a1b0*/  SYNCS.PHASECHK.TRANS64.TRYWAIT P0, [R9+URZ], R4 ;  /* 0x00000004090075a7 */ /* 0x0022a4000800017f */
[----:B--2---:R-:W-:Y:S05]  /*a1c0*/  @!P0 NANOSLEEP.SYNCS 0x989680 ;  /* 0x009896800000895d */ /* 0x004fea0003900000 */
[----:B------:R-:W2:Y:S02]  /*a1d0*/  @!P0 SYNCS.PHASECHK.TRANS64 P0, [R9+URZ], R4 ;  /* 0x00000004090085a7 */ /* 0x000ea4000800007f */
[----:B--2---:R-:W-:Y:S05]  /*a1e0*/  @!P0 BRA `(.L_x_176) ;  /* 0xfffffffc00f08947 */ /* 0x004fea000383ffff */
[----:B------:R-:W-:Y:S05]  /*a1f0*/  BRA `(.L_x_204) ;  /* 0xfffffff4009c7947 */ /* 0x000fea000383ffff */
.L_x_177:
[----:B--2---:R2:W3:Y:S02]  /*a200*/  SYNCS.PHASECHK.TRANS64.TRYWAIT P0, [R6+URZ], R5 ;  /* 0x00000005060075a7 */ /* 0x0044e4000800017f */
[----:B---3--:R-:W-:Y:S05]  /*a210*/  @!P0 NANOSLEEP.SYNCS 0x989680 ;  /* 0x009896800000895d */ /* 0x008fea0003900000 */
[----:B------:R-:W3:Y:S02]  /*a220*/  @!P0 SYNCS.PHASECHK.TRANS64 P0, [R6+URZ], R5 ;  /* 0x00000005060085a7 */ /* 0x000ee4000800007f */
[----:B---3--:R-:W-:Y:S05]  /*a230*/  @!P0 BRA `(.L_x_177) ;  /* 0xfffffffc00f08947 */ /* 0x008fea000383ffff */
[----:B------:R-:W-:Y:S05]  /*a240*/  BRA `(.L_x_205) ;  /* 0xfffffff400a47947 */ /* 0x000fea000383ffff */
.L_x_206:
[----:B------:R-:W-:-:S00]  /*a250*/  BRA `(.L_x_206) ;  /* 0xfffffffc00fc7947 */ /* 0x000fc0000383ffff */
[----:B------:R-:W-:-:S00]  /*a260*/  NOP ;  /* 0x0000000000007918 */ /* 0x000fc00000000000 */
        /* <DEDUP_REMOVED lines=9> */
.L_x_207:


//--------------------- .nv.global.init           --------------------------
	.section	.nv.global.init,"aw",@progbits
.nv.global.init:
	.type		$str$24,@object
	.size		$str$24,($str$25 - $str$24)
$str$24:
        /*0000*/ 	.byte	0x28, 0x61, 0x64, 0x64, 0x72, 0x65, 0x73, 0x73, 0x20, 0x26, 0x20, 0x6d, 0x61, 0x73, 0x6b, 0x29
        /*0010*/ 	.byte	0x20, 0x3d, 0x3d, 0x20, 0x30, 0x00
	.type		$str$25,@object
	.size		$str$25,(__unnamed_1 - $str$25)
$str$25:
        /*0016*/ 	.byte	0x2f, 0x74, 0x6d, 0x70, 0x2f, 0x63, 0x75, 0x74, 0x6c, 0x61, 0x73, 0x73, 0x5f, 0x73, 0x77, 0x65
        /*0026*/ 	.byte	0x65, 0x70, 0x5f, 0x73, 0x72, 0x63, 0x2f, 0x69, 0x6e, 0x63, 0x6c, 0x75, 0x64, 0x65, 0x2f, 0x63
        /*0036*/ 	.byte	0x75, 0x74, 0x65, 0x2f, 0x70, 0x6f, 0x69, 0x6e, 0x74, 0x65, 0x72, 0x5f, 0x66, 0x6c, 0x61, 0x67
        /*0046*/ 	.byte	0x67, 0x65, 0x64, 0x2e, 0x68, 0x70, 0x70, 0x00
	.type		__unnamed_1,@object
	.size		__unnamed_1,(__unnamed_2 - __unnamed_1)
__unnamed_1:
        /*004e*/ 	.byte	0x61, 0x75, 0x74, 0x6f, 0x20, 0x63, 0x75, 0x74, 0x65, 0x3a, 0x3a, 0x61, 0x73, 0x5f, 0x70, 0x6f
        /* <DEDUP_REMOVED lines=27> */
        /*020e*/ 	.byte	0x3a, 0x43, 0x3c, 0x34, 0x30, 0x39, 0x36, 0x3e, 0x3e, 0x3e, 0x3e, 0x3e, 0x5d, 0x00
	.type		__unnamed_2,@object
	.size		__unnamed_2,(.L_1 - __unnamed_2)
__unnamed_2:
        /* <DEDUP_REMOVED lines=29> */
.L_1:


//--------------------- .nv.shared._ZN7cutlass13device_kernelINS_4gemm6kernel13GemmUniversalIN4cute5tupleIJiiiiEEENS1_10collective13CollectiveMmaINS1_37MainloopSm90TmaGmmaWarpSpecializedFP8ILi10ENS5_IJNS4_1CILi2EEENSA_ILi1EEESC_EEENS1_35KernelTmaWarpSpecializedCooperativeEEENS5_IJNSA_ILi256EEENSA_ILi64EEESH_EEENS_12float_e4m3_tENS5_IJlSC_lEEESJ_SK_NS4_8TiledMMAINS4_8MMA_AtomIJNS4_4SM904GMMA30MMA_64x64x32_F32E4M3E4M3_SS_TNILNSO_7ScaleInE1ELSQ_1EEEEEENS4_6LayoutISD_NS5_IJSC_NSA_ILi0EEESU_EEEEENS5_IJNS4_10UnderscoreESX_SX_EEEEENS4_13SM90_TMA_LOADENS4_14ComposedLayoutINS4_7SwizzleILi2ELi4ELi3EEENS4_18smem_ptr_flag_bitsILi8EEENST_INS5_IJNSA_ILi8EEESH_EEENS5_IJSH_SC_EEEEEEEvNS4_8identityENS4_23SM90_TMA_LOAD_MULTICASTES1A_vS1B_EENS_8epilogue10collective18CollectiveEpilogueINS1E_22Sm90TmaWarpSpecializedILi4ELi2ELi16ELb0ELb0EEEJSI_NS5_IJNSA_ILi128EEENSA_ILi32EEEEEESJ_SK_SJ_SK_NS1E_6fusion15FusionCallbacksIS1I_NS1M_17LinCombPerRowBiasISJ_fSJ_SJ_fLi16ELNS_15FloatRoundStyleE2EEESI_S1L_JEEES10_NS11_INS12_ILi1ELi4ELi3EEES15_NST_INS5_IJS16_S1K_EEENS5_IJS1K_SC_EEEEEEENS4_39AutoVectorizingCopyWithAssumedAlignmentILi128EEENS4_14SM90_TMA_STOREES1W_S1Y_NS4_9Copy_AtomIJNS4_17SM90_U32x4_STSM_NENS_6half_tEEEEvEEEvvEEEEvNT_6ParamsE --------------------------
	.section	.nv.shared._ZN7cutlass13device_kernelINS_4gemm6kernel13GemmUniversalIN4cute5tupleIJiiiiEEENS1_10collective13CollectiveMmaINS1_37MainloopSm90TmaGmmaWarpSpecializedFP8ILi10ENS5_IJNS4_1CILi2EEENSA_ILi1EEESC_EEENS1_35KernelTmaWarpSpecializedCooperativeEEENS5_IJNSA_ILi256EEENSA_ILi64EEESH_EEENS_12float_e4m3_tENS5_IJlSC_lEEESJ_SK_NS4_8TiledMMAINS4_8MMA_AtomIJNS4_4SM904GMMA30MMA_64x64x32_F32E4M3E4M3_SS_TNILNSO_7ScaleInE1ELSQ_1EEEEEENS4_6LayoutISD_NS5_IJSC_NSA_ILi0EEESU_EEEEENS5_IJNS4_10UnderscoreESX_SX_EEEEENS4_13SM90_TMA_LOADENS4_14ComposedLayoutINS4_7SwizzleILi2ELi4ELi3EEENS4_18smem_ptr_flag_bitsILi8EEENST_INS5_IJNSA_ILi8EEESH_EEENS5_IJSH_SC_EEEEEEEvNS4_8identityENS4_23SM90_TMA_LOAD_MULTICASTES1A_vS1B_EENS_8epilogue10collective18CollectiveEpilogueINS1E_22Sm90TmaWarpSpecializedILi4ELi2ELi16ELb0ELb0EEEJSI_NS5_IJNSA_ILi128EEENSA_ILi32EEEEEESJ_SK_SJ_SK_NS1E_6fusion15FusionCallbacksIS1I_NS1M_17LinCombPerRowBiasISJ_fSJ_SJ_fLi16ELNS_15FloatRoundStyleE2EEESI_S1L_JEEES10_NS11_INS12_ILi1ELi4ELi3EEES15_NST_INS5_IJS16_S1K_EEENS5_IJS1K_SC_EEEEEEENS4_39AutoVectorizingCopyWithAssumedAlignmentILi128EEENS4_14SM90_TMA_STOREES1W_S1Y_NS4_9Copy_AtomIJNS4_17SM90_U32x4_STSM_NENS_6half_tEEEEvEEEvvEEEEvNT_6ParamsE,"aw",@nobits
	.sectionflags	@""
	.align	16
	.zero		1024


//--------------------- .nv.shared.reserved.0     --------------------------
	.section	.nv.shared.reserved.0,"aw",@nobits
	.weak		__nv_reservedSMEM_offset_0_alias
	.size		__nv_reservedSMEM_offset_0_alias, 0, 0
	.other		__nv_reservedSMEM_offset_0_alias,@"STO_CUDA_RESERVED_SHARED STV_DEFAULT"
__nv_reservedSMEM_offset_0_alias:
	.zero		0


//--------------------- .nv.global                --------------------------
	.section	.nv.global,"aw",@nobits
.nv.global:
	.type		_ZN39_INTERNAL_056f0a9c_4_k_cu_1a773a97_31614cute1_E,@object
	.size		_ZN39_INTERNAL_056f0a9c_4_k_cu_1a773a97_31614cute1_E,(_ZN39_INTERNAL_056f0a9c_4_k_cu_1a773a97_31614cuda3std3__45__cpo6cbeginE - _ZN39_INTERNAL_056f0a9c_4_k_cu_1a773a97_31614cute1_E)
_ZN39_INTERNAL_056f0a9c_4_k_cu_1a773a97_31614cute1_E:
	.zero		1
	.type		_ZN39_INTERNAL_056f0a9c_4_k_cu_1a773a97_31614cuda3std3__45__cpo6cbeginE,@object
	.size		_ZN39_INTERNAL_056f0a9c_4_k_cu_1a773a97_31614cuda3std3__45__cpo6cbeginE,(_ZN39_INTERNAL_056f0a9c_4_k_cu_1a773a97_31614cuda3std3__48in_placeE - _ZN39_INTERNAL_056f0a9c_4_k_cu_1a773a97_31614cuda3std3__45__cpo6cbeginE)
_ZN39_INTERNAL_056f0a9c_4_k_cu_1a773a97_31614cuda3std3__45__cpo6cbeginE:
	.zero		1
	.type		_ZN39_INTERNAL_056f0a9c_4_k_cu_1a773a97_31614cuda3std3__48in_placeE,@object
	.size		_ZN39_INTERNAL_056f0a9c_4_k_cu_1a773a97_31614cuda3std3__48in_placeE,(_ZN39_INTERNAL_056f0a9c_4_k_cu_1a773a97_31614cuda3std6ranges3__45__cpo9iter_moveE - _ZN39_INTERNAL_056f0a9c_4_k_cu_1a773a97_31614cuda3std3__48in_placeE)
_ZN39_INTERNAL_056f0a9c_4_k_cu_1a773a97_31614cuda3std3__48in_placeE:
	.zero		1
	.type		_ZN39_INTERNAL_056f0a9c_4_k_cu_1a773a97_31614cuda3std6ranges3__45__cpo9iter_moveE,@object
	.size		_ZN39_INTERNAL_056f0a9c_4_k_cu_1a773a97_31614cuda3std6ranges3__45__cpo9iter_moveE,(_ZN39_INTERNAL_056f0a9c_4_k_cu_1a773a97_31614cuda3std3__45__cpo5beginE - _ZN39_INTERNAL_056f0a9c_4_k_cu_1a773a97_31614cuda3std6ranges3__45__cpo9iter_moveE)
_ZN39_INTERNAL_056f0a9c_4_k_cu_1a773a97_31614cuda3std6ranges3__45__cpo9iter_moveE:
	.zero		1
	.type		_ZN39_INTERNAL_056f0a9c_4_k_cu_1a773a97_31614cuda3std3__45__cpo5beginE,@object
	.size		_ZN39_INTERNAL_056f0a9c_4_k_cu_1a773a97_31614cuda3std3__45__cpo5beginE,(_ZN39_INTERNAL_056f0a9c_4_k_cu_1a773a97_31614cuda3std3__441_GLOBAL__N__056f0a9c_4_k_cu_1a773a97_31616ignoreE - _ZN39_INTERNAL_056f0a9c_4_k_cu_1a773a97_31614cuda3std3__45__cpo5beginE)
_ZN39_INTERNAL_056f0a9c_4_k_cu_1a773a97_31614cuda3std3__45__cpo5beginE:
	.zero		1
	.type		_ZN39_INTERNAL_056f0a9c_4_k_cu_1a773a97_31614cuda3std3__441_GLOBAL__N__056f0a9c_4_k_cu_1a773a97_31616ignoreE,@object
	.size		_ZN39_INTERNAL_056f0a9c_4_k_cu_1a773a97_31614cuda3std3__441_GLOBAL__N__056f0a9c_4_k_cu_1a773a97_31616ignoreE,(_ZN39_INTERNAL_056f0a9c_4_k_cu_1a773a97_31614cute7productE - _ZN39_INTERNAL_056f0a9c_4_k_cu_1a773a97_31614cuda3std3__441_GLOBAL__N__056f0a9c_4_k_cu_1a773a97_31616ignoreE)
_ZN39_INTERNAL_056f0a9c_4_k_cu_1a773a97_31614cuda3std3__441_GLOBAL__N__056f0a9c_4_k_cu_1a773a97_31616ignoreE:
	.zero		1
	.type		_ZN39_INTERNAL_056f0a9c_4_k_cu_1a773a97_31614cute7productE,@object
	.size		_ZN39_INTERNAL_056f0a9c_4_k_cu_1a773a97_31614cute7productE,(_ZN39_INTERNAL_056f0a9c_4_k_cu_1a773a97_31614cuda3std3__45__cpo3endE - _ZN39_INTERNAL_056f0a9c_4_k_cu_1a773a97_31614cute7productE)
_ZN39_INTERNAL_056f0a9c_4_k_cu_1a773a97_31614cute7productE:
	.zero		1
	.type		_ZN39_INTERNAL_056f0a9c_4_k_cu_1a773a97_31614cuda3std3__45__cpo3endE,@object
	.size		_ZN39_INTERNAL_056f0a9c_4_k_cu_1a773a97_31614cuda3std3__45__cpo3endE,(_ZN39_INTERNAL_056f0a9c_4_k_cu_1a773a97_31614cuda3std3__419piecewise_constructE - _ZN39_INTERNAL_056f0a9c_4_k_cu_1a773a97_31614cuda3std3__45__cpo3endE)
_ZN39_INTERNAL_056f0a9c_4_k_cu_1a773a97_31614cuda3std3__45__cpo3endE:
	.zero		1
	.type		_ZN39_INTERNAL_056f0a9c_4_k_cu_1a773a97_31614cuda3std3__419piecewise_constructE,@object
	.size		_ZN39_INTERNAL_056f0a9c_4_k_cu_1a773a97_31614cuda3std3__419piecewise_constructE,(_ZN39_INTERNAL_056f0a9c_4_k_cu_1a773a97_31614cuda3std3__45__cpo4cendE - _ZN39_INTERNAL_056f0a9c_4_k_cu_1a773a97_31614cuda3std3__419piecewise_constructE)
_ZN39_INTERNAL_056f0a9c_4_k_cu_1a773a97_31614cuda3std3__419piecewise_constructE:
	.zero		1
	.type		_ZN39_INTERNAL_056f0a9c_4_k_cu_1a773a97_31614cuda3std3__45__cpo4cendE,@object
	.size		_ZN39_INTERNAL_056f0a9c_4_k_cu_1a773a97_31614cuda3std3__45__cpo4cendE,(_ZN39_INTERNAL_056f0a9c_4_k_cu_1a773a97_31614cuda3std6ranges3__45__cpo4swapE - _ZN39_INTERNAL_056f0a9c_4_k_cu_1a773a97_31614cuda3std3__45__cpo4cendE)
_ZN39_INTERNAL_056f0a9c_4_k_cu_1a773a97_31614cuda3std3__45__cpo4cendE:
	.zero		1
	.type		_ZN39_INTERNAL_056f0a9c_4_k_cu_1a773a97_31614cuda3std6ranges3__45__cpo4swapE,@object
	.size		_ZN39_INTERNAL_056f0a9c_4_k_cu_1a773a97_31614cuda3std6ranges3__45__cpo4swapE,(.L_9 - _ZN39_INTERNAL_056f0a9c_4_k_cu_1a773a97_31614cuda3std6ranges3__45__cpo4swapE)
_ZN39_INTERNAL_056f0a9c_4_k_cu_1a773a97_31614cuda3std6ranges3__45__cpo4swapE:
	.zero		1
.L_9:


//--------------------- .nv.constant0._ZN7cutlass13device_kernelINS_4gemm6kernel13GemmUniversalIN4cute5tupleIJiiiiEEENS1_10collective13CollectiveMmaINS1_37MainloopSm90TmaGmmaWarpSpecializedFP8ILi10ENS5_IJNS4_1CILi2EEENSA_ILi1EEESC_EEENS1_35KernelTmaWarpSpecializedCooperativeEEENS5_IJNSA_ILi256EEENSA_ILi64EEESH_EEENS_12float_e4m3_tENS5_IJlSC_lEEESJ_SK_NS4_8TiledMMAINS4_8MMA_AtomIJNS4_4SM904GMMA30MMA_64x64x32_F32E4M3E4M3_SS_TNILNSO_7ScaleInE1ELSQ_1EEEEEENS4_6LayoutISD_NS5_IJSC_NSA_ILi0EEESU_EEEEENS5_IJNS4_10UnderscoreESX_SX_EEEEENS4_13SM90_TMA_LOADENS4_14ComposedLayoutINS4_7SwizzleILi2ELi4ELi3EEENS4_18smem_ptr_flag_bitsILi8EEENST_INS5_IJNSA_ILi8EEESH_EEENS5_IJSH_SC_EEEEEEEvNS4_8identityENS4_23SM90_TMA_LOAD_MULTICASTES1A_vS1B_EENS_8epilogue10collective18CollectiveEpilogueINS1E_22Sm90TmaWarpSpecializedILi4ELi2ELi16ELb0ELb0EEEJSI_NS5_IJNSA_ILi128EEENSA_ILi32EEEEEESJ_SK_SJ_SK_NS1E_6fusion15FusionCallbacksIS1I_NS1M_17LinCombPerRowBiasISJ_fSJ_SJ_fLi16ELNS_15FloatRoundStyleE2EEESI_S1L_JEEES10_NS11_INS12_ILi1ELi4ELi3EEES15_NST_INS5_IJS16_S1K_EEENS5_IJS1K_SC_EEEEEEENS4_39AutoVectorizingCopyWithAssumedAlignmentILi128EEENS4_14SM90_TMA_STOREES1W_S1Y_NS4_9Copy_AtomIJNS4_17SM90_U32x4_STSM_NENS_6half_tEEEEvEEEvvEEEEvNT_6ParamsE --------------------------
	.section	.nv.constant0._ZN7cutlass13device_kernelINS_4gemm6kernel13GemmUniversalIN4cute5tupleIJiiiiEEENS1_10collective13CollectiveMmaINS1_37MainloopSm90TmaGmmaWarpSpecializedFP8ILi10ENS5_IJNS4_1CILi2EEENSA_ILi1EEESC_EEENS1_35KernelTmaWarpSpecializedCooperativeEEENS5_IJNSA_ILi256EEENSA_ILi64EEESH_EEENS_12float_e4m3_tENS5_IJlSC_lEEESJ_SK_NS4_8TiledMMAINS4_8MMA_AtomIJNS4_4SM904GMMA30MMA_64x64x32_F32E4M3E4M3_SS_TNILNSO_7ScaleInE1ELSQ_1EEEEEENS4_6LayoutISD_NS5_IJSC_NSA_ILi0EEESU_EEEEENS5_IJNS4_10UnderscoreESX_SX_EEEEENS4_13SM90_TMA_LOADENS4_14ComposedLayoutINS4_7SwizzleILi2ELi4ELi3EEENS4_18smem_ptr_flag_bitsILi8EEENST_INS5_IJNSA_ILi8EEESH_EEENS5_IJSH_SC_EEEEEEEvNS4_8identityENS4_23SM90_TMA_LOAD_MULTICASTES1A_vS1B_EENS_8epilogue10collective18CollectiveEpilogueINS1E_22Sm90TmaWarpSpecializedILi4ELi2ELi16ELb0ELb0EEEJSI_NS5_IJNSA_ILi128EEENSA_ILi32EEEEEESJ_SK_SJ_SK_NS1E_6fusion15FusionCallbacksIS1I_NS1M_17LinCombPerRowBiasISJ_fSJ_SJ_fLi16ELNS_15FloatRoundStyleE2EEESI_S1L_JEEES10_NS11_INS12_ILi1ELi4ELi3EEES15_NST_INS5_IJS16_S1K_EEENS5_IJS1K_SC_EEEEEEENS4_39AutoVectorizingCopyWithAssumedAlignmentILi128EEENS4_14SM90_TMA_STOREES1W_S1Y_NS4_9Copy_AtomIJNS4_17SM90_U32x4_STSM_NENS_6half_tEEEEvEEEvvEEEEvNT_6ParamsE,"a",@progbits
	.sectionflags	@""
	.align	4
.nv.constant0._ZN7cutlass13device_kernelINS_4gemm6kernel13GemmUniversalIN4cute5tupleIJiiiiEEENS1_10collective13CollectiveMmaINS1_37MainloopSm90TmaGmmaWarpSpecializedFP8ILi10ENS5_IJNS4_1CILi2EEENSA_ILi1EEESC_EEENS1_35KernelTmaWarpSpecializedCooperativeEEENS5_IJNSA_ILi256EEENSA_ILi64EEESH_EEENS_12float_e4m3_tENS5_IJlSC_lEEESJ_SK_NS4_8TiledMMAINS4_8MMA_AtomIJNS4_4SM904GMMA30MMA_64x64x32_F32E4M3E4M3_SS_TNILNSO_7ScaleInE1ELSQ_1EEEEEENS4_6LayoutISD_NS5_IJSC_NSA_ILi0EEESU_EEEEENS5_IJNS4_10UnderscoreESX_SX_EEEEENS4_13SM90_TMA_LOADENS4_14ComposedLayoutINS4_7SwizzleILi2ELi4ELi3EEENS4_18smem_ptr_flag_bitsILi8EEENST_INS5_IJNSA_ILi8EEESH_EEENS5_IJSH_SC_EEEEEEEvNS4_8identityENS4_23SM90_TMA_LOAD_MULTICASTES1A_vS1B_EENS_8epilogue10collective18CollectiveEpilogueINS1E_22Sm90TmaWarpSpecializedILi4ELi2ELi16ELb0ELb0EEEJSI_NS5_IJNSA_ILi128EEENSA_ILi32EEEEEESJ_SK_SJ_SK_NS1E_6fusion15FusionCallbacksIS1I_NS1M_17LinCombPerRowBiasISJ_fSJ_SJ_fLi16ELNS_15FloatRoundStyleE2EEESI_S1L_JEEES10_NS11_INS12_ILi1ELi4ELi3EEES15_NST_INS5_IJS16_S1K_EEENS5_IJS1K_SC_EEEEEEENS4_39AutoVectorizingCopyWithAssumedAlignmentILi128EEENS4_14SM90_TMA_STOREES1W_S1Y_NS4_9Copy_AtomIJNS4_17SM90_U32x4_STSM_NENS_6half_tEEEEvEEEvvEEEEvNT_6ParamsE:
	.zero		2432


//--------------------- SYMBOLS --------------------------

	.type		.nv.reservedSmem.offset0,@object
	.size		.nv.reservedSmem.offset0,0x4
	.type		__assertfail,@function
